	.target	sm_90a

	.elftype	@"ET_EXEC"


//--------------------- .note.nv.tkinfo           --------------------------
	.section	.note.nv.tkinfo,"",@"SHT_NOTE"
	.sectionflags	@"SHF_NOTE_NV_TKINFO"
	.tkinfo
        /*0018*/ 	.word	0x00000002
        /*0030*/ 	.string	""
        /*0030*/ 	.string	"ptxas"
        /*0030*/ 	.string	"Cuda compilation tools, release 13.0, V13.0.88"
        /*0030*/ 	.string	"Build cuda_13.0.r13.0/compiler.36424714_0"
        /*0030*/ 	.string	"-arch sm_90a -m 64 "



//--------------------- .note.nv.cuinfo           --------------------------
	.section	.note.nv.cuinfo,"",@"SHT_NOTE"
	.sectionflags	@"SHF_NOTE_NV_CUINFO"
        /*0018*/ 	.short	0x0002
        /*001a*/ 	.short	0x005a
        /*001c*/ 	.short	0x0082
	.zero		2


//--------------------- .nv.info                  --------------------------
	.section	.nv.info,"",@"SHT_CUDA_INFO"
	.align	4


	//----- nvinfo : EIATTR_REGCOUNT
	.align		4
        /*0000*/ 	.byte	0x04, 0x2f
        /*0002*/ 	.short	(.L_15 - .L_14)
	.align		4
.L_14:
        /*0004*/ 	.word	index@(_ZN7cutlass13device_kernelINS_4gemm6kernel13GemmUniversalIN4cute5tupleIJiiiiEEENS1_10collective13CollectiveMmaINS1_34MainloopSm90TmaGmmaWarpSpecializedILi3ENS5_IJNS4_1CILi2EEENSA_ILi1EEESC_EEENS1_35KernelTmaWarpSpecializedCooperativeEEENS5_IJNSA_ILi256EEENSA_ILi16EEESG_EEEaNS5_IJlSC_lEEEaSJ_NS4_8TiledMMAINS4_8MMA_AtomIJNS4_4SM904GMMA26MMA_64x16x32_S32S8S8_SS_TNEEEENS4_6LayoutISD_NS5_IJSC_NSA_ILi0EEESR_EEEEENS5_IJNS4_10UnderscoreESU_SU_EEEEENS4_13SM90_TMA_LOADENS4_14ComposedLayoutINS4_7SwizzleILi3ELi4ELi3EEENS4_18smem_ptr_flag_bitsILi8EEENSQ_INS5_IJNSA_ILi8EEENSA_ILi128EEEEEENS5_IJS14_SC_EEEEEEEvNS4_8identityENS4_23SM90_TMA_LOAD_MULTICASTES18_vS19_EENS_8epilogue10collective6detail29Sm90TmaWarpSpecializedAdapterINS1D_15DefaultEpilogueIaSJ_SJ_NS1C_6thread17LinearCombinationIaLi1EiiLNS1H_9ScaleType4KindE0ELNS_15FloatRoundStyleE2EaEENS1_15EpilogueDefaultEEEEEvvEEEEvNT_6ParamsE)
        /*0008*/ 	.word	0x000000a8


	//----- nvinfo : EIATTR_FRAME_SIZE
	.align		4
.L_15:
        /*000c*/ 	.byte	0x04, 0x11
        /*000e*/ 	.short	(.L_17 - .L_16)
	.align		4
.L_16:
        /*0010*/ 	.word	index@(_ZN7cutlass13device_kernelINS_4gemm6kernel13GemmUniversalIN4cute5tupleIJiiiiEEENS1_10collective13CollectiveMmaINS1_34MainloopSm90TmaGmmaWarpSpecializedILi3ENS5_IJNS4_1CILi2EEENSA_ILi1EEESC_EEENS1_35KernelTmaWarpSpecializedCooperativeEEENS5_IJNSA_ILi256EEENSA_ILi16EEESG_EEEaNS5_IJlSC_lEEEaSJ_NS4_8TiledMMAINS4_8MMA_AtomIJNS4_4SM904GMMA26MMA_64x16x32_S32S8S8_SS_TNEEEENS4_6LayoutISD_NS5_IJSC_NSA_ILi0EEESR_EEEEENS5_IJNS4_10UnderscoreESU_SU_EEEEENS4_13SM90_TMA_LOADENS4_14ComposedLayoutINS4_7SwizzleILi3ELi4ELi3EEENS4_18smem_ptr_flag_bitsILi8EEENSQ_INS5_IJNSA_ILi8EEENSA_ILi128EEEEEENS5_IJS14_SC_EEEEEEEvNS4_8identityENS4_23SM90_TMA_LOAD_MULTICASTES18_vS19_EENS_8epilogue10collective6detail29Sm90TmaWarpSpecializedAdapterINS1D_15DefaultEpilogueIaSJ_SJ_NS1C_6thread17LinearCombinationIaLi1EiiLNS1H_9ScaleType4KindE0ELNS_15FloatRoundStyleE2EaEENS1_15EpilogueDefaultEEEEEvvEEEEvNT_6ParamsE)
        /*0014*/ 	.word	0x00000000


	//----- nvinfo : EIATTR_MIN_STACK_SIZE
	.align		4
.L_17:
        /*0018*/ 	.byte	0x04, 0x12
        /*001a*/ 	.short	(.L_19 - .L_18)
	.align		4
.L_18:
        /*001c*/ 	.word	index@(_ZN7cutlass13device_kernelINS_4gemm6kernel13GemmUniversalIN4cute5tupleIJiiiiEEENS1_10collective13CollectiveMmaINS1_34MainloopSm90TmaGmmaWarpSpecializedILi3ENS5_IJNS4_1CILi2EEENSA_ILi1EEESC_EEENS1_35KernelTmaWarpSpecializedCooperativeEEENS5_IJNSA_ILi256EEENSA_ILi16EEESG_EEEaNS5_IJlSC_lEEEaSJ_NS4_8TiledMMAINS4_8MMA_AtomIJNS4_4SM904GMMA26MMA_64x16x32_S32S8S8_SS_TNEEEENS4_6LayoutISD_NS5_IJSC_NSA_ILi0EEESR_EEEEENS5_IJNS4_10UnderscoreESU_SU_EEEEENS4_13SM90_TMA_LOADENS4_14ComposedLayoutINS4_7SwizzleILi3ELi4ELi3EEENS4_18smem_ptr_flag_bitsILi8EEENSQ_INS5_IJNSA_ILi8EEENSA_ILi128EEEEEENS5_IJS14_SC_EEEEEEEvNS4_8identityENS4_23SM90_TMA_LOAD_MULTICASTES18_vS19_EENS_8epilogue10collective6detail29Sm90TmaWarpSpecializedAdapterINS1D_15DefaultEpilogueIaSJ_SJ_NS1C_6thread17LinearCombinationIaLi1EiiLNS1H_9ScaleType4KindE0ELNS_15FloatRoundStyleE2EaEENS1_15EpilogueDefaultEEEEEvvEEEEvNT_6ParamsE)
        /*0020*/ 	.word	0x00000000
.L_19:


//--------------------- .nv.compat                --------------------------
	.section	.nv.compat,"",@"SHT_CUDA_COMPAT_INFO"
	.align	4
        /*0000*/ 	.byte	0x02, 0x09, 0x01, 0x00, 0x02, 0x02, 0x04, 0x00, 0x02, 0x05, 0x05, 0x00, 0x03, 0x07, 0x01, 0x01
        /*0010*/ 	.byte	0x02, 0x03, 0x01, 0x00, 0x02, 0x06, 0x01, 0x00, 0x04, 0x0b, 0x08, 0x00, 0x00, 0x00, 0x00, 0x00
        /*0020*/ 	.byte	0x00, 0x00, 0x00, 0x00


//--------------------- .nv.info._ZN7cutlass13device_kernelINS_4gemm6kernel13GemmUniversalIN4cute5tupleIJiiiiEEENS1_10collective13CollectiveMmaINS1_34MainloopSm90TmaGmmaWarpSpecializedILi3ENS5_IJNS4_1CILi2EEENSA_ILi1EEESC_EEENS1_35KernelTmaWarpSpecializedCooperativeEEENS5_IJNSA_ILi256EEENSA_ILi16EEESG_EEEaNS5_IJlSC_lEEEaSJ_NS4_8TiledMMAINS4_8MMA_AtomIJNS4_4SM904GMMA26MMA_64x16x32_S32S8S8_SS_TNEEEENS4_6LayoutISD_NS5_IJSC_NSA_ILi0EEESR_EEEEENS5_IJNS4_10UnderscoreESU_SU_EEEEENS4_13SM90_TMA_LOADENS4_14ComposedLayoutINS4_7SwizzleILi3ELi4ELi3EEENS4_18smem_ptr_flag_bitsILi8EEENSQ_INS5_IJNSA_ILi8EEENSA_ILi128EEEEEENS5_IJS14_SC_EEEEEEEvNS4_8identityENS4_23SM90_TMA_LOAD_MULTICASTES18_vS19_EENS_8epilogue10collective6detail29Sm90TmaWarpSpecializedAdapterINS1D_15DefaultEpilogueIaSJ_SJ_NS1C_6thread17LinearCombinationIaLi1EiiLNS1H_9ScaleType4KindE0ELNS_15FloatRoundStyleE2EaEENS1_15EpilogueDefaultEEEEEvvEEEEvNT_6ParamsE --------------------------
	.section	.nv.info._ZN7cutlass13device_kernelINS_4gemm6kernel13GemmUniversalIN4cute5tupleIJiiiiEEENS1_10collective13CollectiveMmaINS1_34MainloopSm90TmaGmmaWarpSpecializedILi3ENS5_IJNS4_1CILi2EEENSA_ILi1EEESC_EEENS1_35KernelTmaWarpSpecializedCooperativeEEENS5_IJNSA_ILi256EEENSA_ILi16EEESG_EEEaNS5_IJlSC_lEEEaSJ_NS4_8TiledMMAINS4_8MMA_AtomIJNS4_4SM904GMMA26MMA_64x16x32_S32S8S8_SS_TNEEEENS4_6LayoutISD_NS5_IJSC_NSA_ILi0EEESR_EEEEENS5_IJNS4_10UnderscoreESU_SU_EEEEENS4_13SM90_TMA_LOADENS4_14ComposedLayoutINS4_7SwizzleILi3ELi4ELi3EEENS4_18smem_ptr_flag_bitsILi8EEENSQ_INS5_IJNSA_ILi8EEENSA_ILi128EEEEEENS5_IJS14_SC_EEEEEEEvNS4_8identityENS4_23SM90_TMA_LOAD_MULTICASTES18_vS19_EENS_8epilogue10collective6detail29Sm90TmaWarpSpecializedAdapterINS1D_15DefaultEpilogueIaSJ_SJ_NS1C_6thread17LinearCombinationIaLi1EiiLNS1H_9ScaleType4KindE0ELNS_15FloatRoundStyleE2EaEENS1_15EpilogueDefaultEEEEEvvEEEEvNT_6ParamsE,"",@"SHT_CUDA_INFO"
	.sectionflags	@""
	.align	4


	//----- nvinfo : EIATTR_CUDA_API_VERSION
	.align		4
        /*0000*/ 	.byte	0x04, 0x37
        /*0002*/ 	.short	(.L_21 - .L_20)
.L_20:
        /*0004*/ 	.word	0x00000082


	//----- nvinfo : EIATTR_KPARAM_INFO
	.align		4
.L_21:
        /*0008*/ 	.byte	0x04, 0x17
        /*000a*/ 	.short	(.L_23 - .L_22)
.L_22:
        /*000c*/ 	.word	0x00000000
        /*0010*/ 	.short	0x0000
        /*0012*/ 	.short	0x0070
        /*0014*/ 	.byte	0x00, 0xf0, 0x01, 0x10


	//----- nvinfo : EIATTR_SPARSE_MMA_MASK
	.align		4
.L_23:
        /*0018*/ 	.byte	0x03, 0x50
        /*001a*/ 	.short	0x0000


	//----- nvinfo : EIATTR_MAXREG_COUNT
	.align		4
        /*001c*/ 	.byte	0x03, 0x1b
        /*001e*/ 	.short	0x00a8


	//----- nvinfo : EIATTR_NUM_BARRIERS
	.align		4
        /*0020*/ 	.byte	0x02, 0x4c
        /*0022*/ 	.byte	0x01
	.zero		1


	//----- nvinfo : EIATTR_EXTERNS
	.align		4
        /*0024*/ 	.byte	0x04, 0x0f
        /*0026*/ 	.short	(.L_25 - .L_24)


	//   ....[0]....
	.align		4
.L_24:
        /*0028*/ 	.word	index@(__assertfail)


	//----- nvinfo : EIATTR_MERCURY_ISA_VERSION
	.align		4
.L_25:
        /*002c*/ 	.byte	0x03, 0x5f
        /*002e*/ 	.short	0x0101


	//----- nvinfo : EIATTR_INT_WARP_WIDE_INSTR_OFFSETS
	.align		4
        /*0030*/ 	.byte	0x04, 0x31
        /*0032*/ 	.short	(.L_27 - .L_26)


	//   ....[0]....
.L_26:
        /*0034*/ 	.word	0x00000460


	//   ....[1]....
        /*0038*/ 	.word	0x00000490


	//   ....[2]....
        /*003c*/ 	.word	0x00000650


	//----- nvinfo : EIATTR_COOP_GROUP_MASK_REGIDS
	.align		4
.L_27:
        /*0040*/ 	.byte	0x04, 0x29
        /*0042*/ 	.short	(.L_29 - .L_28)


	//   ....[0]....
.L_28:
        /*0044*/ 	.word	0xffffffff


	//   ....[1]....
        /*0048*/ 	.word	0xffffffff


	//   ....[2]....
        /*004c*/ 	.word	0xffffffff


	//   ....[3]....
        /*0050*/ 	.word	0xffffffff


	//   ....[4]....
        /*0054*/ 	.word	0xffffffff


	//   ....[5]....
        /*0058*/ 	.word	0xffffffff


	//----- nvinfo : EIATTR_COOP_GROUP_INSTR_OFFSETS
	.align		4
.L_29:
        /*005c*/ 	.byte	0x04, 0x28
        /*005e*/ 	.short	(.L_31 - .L_30)


	//   ....[0]....
.L_30:
        /*0060*/ 	.word	0x00000060


	//   ....[1]....
        /*0064*/ 	.word	0x00000070


	//   ....[2]....
        /*0068*/ 	.word	0x00000130


	//   ....[3]....
        /*006c*/ 	.word	0x000002b0


	//   ....[4]....
        /*0070*/ 	.word	0x000007d0


	//   ....[5]....
        /*0074*/ 	.word	0x00001240


	//----- nvinfo : EIATTR_REG_RECONFIG
	.align		4
.L_31:
        /*0078*/ 	.byte	0x01, 0x54
	.zero		2


	//----- nvinfo : EIATTR_SYSCALL_OFFSETS
	.align		4
        /*007c*/ 	.byte	0x04, 0x46
        /*007e*/ 	.short	(.L_33 - .L_32)


	//   ....[0]....
.L_32:
        /*0080*/ 	.word	0x00001410


	//----- nvinfo : EIATTR_MBARRIER_INSTR_OFFSETS
	.align		4
.L_33:
        /*0084*/ 	.byte	0x04, 0x39
        /*0086*/ 	.short	(.L_35 - .L_34)


	//   ....[0]....
.L_34:
        /*0088*/ 	.word	0x00000230
        /*008c*/ 	.word	0x000000ff
        /*0090*/ 	.word	0x00000000
        /*0094*/ 	.short	0x0100
        /*0096*/ 	.byte	0x08
	.zero		1


	//   ....[1]....
        /*0098*/ 	.word	0x00000240
        /*009c*/ 	.word	0x000000ff
        /*00a0*/ 	.word	0x00000018
        /*00a4*/ 	.short	0x0100
        /*00a6*/ 	.byte	0x08
	.zero		1


	//   ....[2]....
        /*00a8*/ 	.word	0x00000250
        /*00ac*/ 	.word	0x000000ff
        /*00b0*/ 	.word	0x00000008
        /*00b4*/ 	.short	0x0100
        /*00b6*/ 	.byte	0x08
	.zero		1


	//   ....[3]....
        /*00b8*/ 	.word	0x00000260
        /*00bc*/ 	.word	0x000000ff
        /*00c0*/ 	.word	0x00000020
        /*00c4*/ 	.short	0x0100
        /*00c6*/ 	.byte	0x08
	.zero		1


	//   ....[4]....
        /*00c8*/ 	.word	0x00000270
        /*00cc*/ 	.word	0x000000ff
        /*00d0*/ 	.word	0x00000010
        /*00d4*/ 	.short	0x0100
        /*00d6*/ 	.byte	0x08
	.zero		1


	//   ....[5]....
        /*00d8*/ 	.word	0x00000280
        /*00dc*/ 	.word	0x000000ff
        /*00e0*/ 	.word	0x00000028
        /*00e4*/ 	.short	0x0100
        /*00e6*/ 	.byte	0x08
	.zero		1


	//   ....[6]....
        /*00e8*/ 	.word	0x000006d0
        /*00ec*/ 	.word	0x000000ff
        /*00f0*/ 	.word	0x00000040
        /*00f4*/ 	.short	0x0100
        /*00f6*/ 	.byte	0x06
	.zero		1


	//   ....[7]....
        /*00f8*/ 	.word	0x00000760
        /*00fc*/ 	.word	0x000000ff
        /*0100*/ 	.word	0x00000048
        /*0104*/ 	.short	0x0100
        /*0106*/ 	.byte	0x06
	.zero		1


	//   ....[8]....
        /*0108*/ 	.word	0x000014d0
        /*010c*/ 	.word	0x00000003
        /*0110*/ 	.word	0x00000000
        /*0114*/ 	.short	0x010a
        /*0116*/ 	.byte	0x3f
	.zero		1


	//   ....[9]....
        /*0118*/ 	.word	0x00001510
        /*011c*/ 	.word	0x00000003
        /*0120*/ 	.word	0x00000000
        /*0124*/ 	.short	0x010a
        /*0126*/ 	.byte	0x3f
	.zero		1


	//   ....[10]....
        /*0128*/ 	.word	0x00001da0
        /*012c*/ 	.word	0x00000005
        /*0130*/ 	.word	0x00000000
        /*0134*/ 	.short	0x010a
        /*0136*/ 	.byte	0x3f
	.zero		1


	//   ....[11]....
        /*0138*/ 	.word	0x00001de0
        /*013c*/ 	.word	0x00000005
        /*0140*/ 	.word	0x00000000
        /*0144*/ 	.short	0x010a
        /*0146*/ 	.byte	0x3f
	.zero		1


	//   ....[12]....
        /*0148*/ 	.word	0x00002500
        /*014c*/ 	.word	0x00000005
        /*0150*/ 	.word	0x00000000
        /*0154*/ 	.short	0x0101
        /*0156*/ 	.byte	0x3f
	.zero		1


	//   ....[13]....
        /*0158*/ 	.word	0x00002720
        /*015c*/ 	.word	0x00000003
        /*0160*/ 	.word	0x00000000
        /*0164*/ 	.short	0x0101
        /*0166*/ 	.byte	0x3f
	.zero		1


	//   ....[14]....
        /*0168*/ 	.word	0x000049c0
        /*016c*/ 	.word	0x00000018
        /*0170*/ 	.word	0x00000018
        /*0174*/ 	.short	0x010a
        /*0176*/ 	.byte	0x3f
	.zero		1


	//   ....[15]....
        /*0178*/ 	.word	0x00004e00
        /*017c*/ 	.word	0x00000003
        /*0180*/ 	.word	0x00000048
        /*0184*/ 	.short	0x0101
        /*0186*/ 	.byte	0x3f
	.zero		1


	//   ....[16]....
        /*0188*/ 	.word	0x00005560
        /*018c*/ 	.word	0x00000007
        /*0190*/ 	.word	0x00000000
        /*0194*/ 	.short	0x010a
        /*0196*/ 	.byte	0x3f
	.zero		1


	//   ....[17]....
        /*0198*/ 	.word	0x000055e0
        /*019c*/ 	.word	0x00000009
        /*01a0*/ 	.word	0x00000000
        /*01a4*/ 	.short	0x010a
        /*01a6*/ 	.byte	0x3f
	.zero		1


	//   ....[18]....
        /*01a8*/ 	.word	0x00005670
        /*01ac*/ 	.word	0x00000003
        /*01b0*/ 	.word	0x00000000
        /*01b4*/ 	.short	0x010a
        /*01b6*/ 	.byte	0x3f
	.zero		1


	//   ....[19]....
        /*01b8*/ 	.word	0x000056d0
        /*01bc*/ 	.word	0x00000003
        /*01c0*/ 	.word	0x00000000
        /*01c4*/ 	.short	0x010a
        /*01c6*/ 	.byte	0x3f
	.zero		1


	//   ....[20]....
        /*01c8*/ 	.word	0x00005720
        /*01cc*/ 	.word	0x00000005
        /*01d0*/ 	.word	0x00000000
        /*01d4*/ 	.short	0x010a
        /*01d6*/ 	.byte	0x3f
	.zero		1


	//   ....[21]....
        /*01d8*/ 	.word	0x000057f0
        /*01dc*/ 	.word	0x00000018
        /*01e0*/ 	.word	0x00000018
        /*01e4*/ 	.short	0x010a
        /*01e6*/ 	.byte	0x3f
	.zero		1


	//   ....[22]....
        /*01e8*/ 	.word	0x000058c0
        /*01ec*/ 	.word	0x00000007
        /*01f0*/ 	.word	0x00000000
        /*01f4*/ 	.short	0x010a
        /*01f6*/ 	.byte	0x3f
	.zero		1


	//   ....[23]....
        /*01f8*/ 	.word	0x00005910
        /*01fc*/ 	.word	0x00000009
        /*0200*/ 	.word	0x00000000
        /*0204*/ 	.short	0x010a
        /*0206*/ 	.byte	0x3f
	.zero		1


	//----- nvinfo : EIATTR_NUM_MBARRIERS
	.align		4
.L_35:
        /*0208*/ 	.byte	0x03, 0x38
        /*020a*/ 	.short	0x0008


	//----- nvinfo : EIATTR_EXIT_INSTR_OFFSETS
	.align		4
        /*020c*/ 	.byte	0x04, 0x1c
        /*020e*/ 	.short	(.L_37 - .L_36)


	//   ....[0]....
.L_36:
        /*0210*/ 	.word	0x00000940


	//   ....[1]....
        /*0214*/ 	.word	0x00001170


	//   ....[2]....
        /*0218*/ 	.word	0x000040a0


	//   ....[3]....
        /*021c*/ 	.word	0x00004620


	//   ....[4]....
        /*0220*/ 	.word	0x000056c0


	//----- nvinfo : EIATTR_MAX_THREADS
	.align		4
.L_37:
        /*0224*/ 	.byte	0x04, 0x05
        /*0226*/ 	.short	(.L_39 - .L_38)
.L_38:
        /*0228*/ 	.word	0x00000180
        /*022c*/ 	.word	0x00000001
        /*0230*/ 	.word	0x00000001


	//----- nvinfo : EIATTR_CRS_STACK_SIZE
	.align		4
.L_39:
        /*0234*/ 	.byte	0x04, 0x1e
        /*0236*/ 	.short	(.L_41 - .L_40)
.L_40:
        /*0238*/ 	.word	0x00000000


	//----- nvinfo : EIATTR_CBANK_PARAM_SIZE
	.align		4
.L_41:
        /*023c*/ 	.byte	0x03, 0x19
        /*023e*/ 	.short	0x0470


	//----- nvinfo : EIATTR_PARAM_CBANK
	.align		4
        /*0240*/ 	.byte	0x04, 0x0a
        /*0242*/ 	.short	(.L_43 - .L_42)
	.align		4
.L_42:
        /*0244*/ 	.word	index@(.nv.constant0._ZN7cutlass13device_kernelINS_4gemm6kernel13GemmUniversalIN4cute5tupleIJiiiiEEENS1_10collective13CollectiveMmaINS1_34MainloopSm90TmaGmmaWarpSpecializedILi3ENS5_IJNS4_1CILi2EEENSA_ILi1EEESC_EEENS1_35KernelTmaWarpSpecializedCooperativeEEENS5_IJNSA_ILi256EEENSA_ILi16EEESG_EEEaNS5_IJlSC_lEEEaSJ_NS4_8TiledMMAINS4_8MMA_AtomIJNS4_4SM904GMMA26MMA_64x16x32_S32S8S8_SS_TNEEEENS4_6LayoutISD_NS5_IJSC_NSA_ILi0EEESR_EEEEENS5_IJNS4_10UnderscoreESU_SU_EEEEENS4_13SM90_TMA_LOADENS4_14ComposedLayoutINS4_7SwizzleILi3ELi4ELi3EEENS4_18smem_ptr_flag_bitsILi8EEENSQ_INS5_IJNSA_ILi8EEENSA_ILi128EEEEEENS5_IJS14_SC_EEEEEEEvNS4_8identityENS4_23SM90_TMA_LOAD_MULTICASTES18_vS19_EENS_8epilogue10collective6detail29Sm90TmaWarpSpecializedAdapterINS1D_15DefaultEpilogueIaSJ_SJ_NS1C_6thread17LinearCombinationIaLi1EiiLNS1H_9ScaleType4KindE0ELNS_15FloatRoundStyleE2EaEENS1_15EpilogueDefaultEEEEEvvEEEEvNT_6ParamsE)
        /*0248*/ 	.short	0x0210
        /*024a*/ 	.short	0x0470


	//----- nvinfo : EIATTR_SW_WAR
	.align		4
.L_43:
        /*024c*/ 	.byte	0x04, 0x36
        /*024e*/ 	.short	(.L_45 - .L_44)
.L_44:
        /*0250*/ 	.word	0x00000008
.L_45:


//--------------------- .nv.callgraph             --------------------------
	.section	.nv.callgraph,"",@"SHT_CUDA_CALLGRAPH"
	.align	4
	.sectionentsize	8
	.align		4
        /*0000*/ 	.word	0x00000000
	.align		4
        /*0004*/ 	.word	0xffffffff
	.align		4
        /*0008*/ 	.word	index@(_ZN7cutlass13device_kernelINS_4gemm6kernel13GemmUniversalIN4cute5tupleIJiiiiEEENS1_10collective13CollectiveMmaINS1_34MainloopSm90TmaGmmaWarpSpecializedILi3ENS5_IJNS4_1CILi2EEENSA_ILi1EEESC_EEENS1_35KernelTmaWarpSpecializedCooperativeEEENS5_IJNSA_ILi256EEENSA_ILi16EEESG_EEEaNS5_IJlSC_lEEEaSJ_NS4_8TiledMMAINS4_8MMA_AtomIJNS4_4SM904GMMA26MMA_64x16x32_S32S8S8_SS_TNEEEENS4_6LayoutISD_NS5_IJSC_NSA_ILi0EEESR_EEEEENS5_IJNS4_10UnderscoreESU_SU_EEEEENS4_13SM90_TMA_LOADENS4_14ComposedLayoutINS4_7SwizzleILi3ELi4ELi3EEENS4_18smem_ptr_flag_bitsILi8EEENSQ_INS5_IJNSA_ILi8EEENSA_ILi128EEEEEENS5_IJS14_SC_EEEEEEEvNS4_8identityENS4_23SM90_TMA_LOAD_MULTICASTES18_vS19_EENS_8epilogue10collective6detail29Sm90TmaWarpSpecializedAdapterINS1D_15DefaultEpilogueIaSJ_SJ_NS1C_6thread17LinearCombinationIaLi1EiiLNS1H_9ScaleType4KindE0ELNS_15FloatRoundStyleE2EaEENS1_15EpilogueDefaultEEEEEvvEEEEvNT_6ParamsE)
	.align		4
        /*000c*/ 	.word	index@(__assertfail)
	.align		4
        /*0010*/ 	.word	0x00000000
	.align		4
        /*0014*/ 	.word	0xfffffffe
	.align		4
        /*0018*/ 	.word	0x00000000
	.align		4
        /*001c*/ 	.word	0xfffffffd
	.align		4
        /*0020*/ 	.word	0x00000000
	.align		4
        /*0024*/ 	.word	0xfffffffc


//--------------------- .nv.constant4             --------------------------
	.section	.nv.constant4,"a",@progbits
	.align	8
	.align		8
.nv.constant4:
        /*0000*/ 	.dword	__assertfail
	.align		8
        /*0008*/ 	.dword	__unnamed_1
	.align		8
        /*0010*/ 	.dword	_ZN39_INTERNAL_8209418d_4_k_cu_e66e3acb_54774cuda3std3__45__cpo5beginE
	.align		8
        /*0018*/ 	.dword	_ZN39_INTERNAL_8209418d_4_k_cu_e66e3acb_54774cuda3std3__45__cpo3endE
	.align		8
        /*0020*/ 	.dword	_ZN39_INTERNAL_8209418d_4_k_cu_e66e3acb_54774cuda3std3__45__cpo6cbeginE
	.align		8
        /*0028*/ 	.dword	_ZN39_INTERNAL_8209418d_4_k_cu_e66e3acb_54774cuda3std3__45__cpo4cendE
	.align		8
        /*0030*/ 	.dword	_ZN39_INTERNAL_8209418d_4_k_cu_e66e3acb_54774cuda3std3__441_GLOBAL__N__8209418d_4_k_cu_e66e3acb_54776ignoreE
	.align		8
        /*0038*/ 	.dword	_ZN39_INTERNAL_8209418d_4_k_cu_e66e3acb_54774cuda3std3__419piecewise_constructE
	.align		8
        /*0040*/ 	.dword	_ZN39_INTERNAL_8209418d_4_k_cu_e66e3acb_54774cuda3std3__48in_placeE
	.align		8
        /*0048*/ 	.dword	_ZN39_INTERNAL_8209418d_4_k_cu_e66e3acb_54774cuda3std6ranges3__45__cpo4swapE
	.align		8
        /*0050*/ 	.dword	_ZN39_INTERNAL_8209418d_4_k_cu_e66e3acb_54774cuda3std6ranges3__45__cpo9iter_moveE
	.align		8
        /*0058*/ 	.dword	_ZN39_INTERNAL_8209418d_4_k_cu_e66e3acb_54774cute7productE
	.align		8
        /*0060*/ 	.dword	_ZN39_INTERNAL_8209418d_4_k_cu_e66e3acb_54774cute1_E
	.align		8
        /*0068*/ 	.dword	$str$22
	.align		8
        /*0070*/ 	.dword	$str$23


//--------------------- .text._ZN7cutlass13device_kernelINS_4gemm6kernel13GemmUniversalIN4cute5tupleIJiiiiEEENS1_10collective13CollectiveMmaINS1_34MainloopSm90TmaGmmaWarpSpecializedILi3ENS5_IJNS4_1CILi2EEENSA_ILi1EEESC_EEENS1_35KernelTmaWarpSpecializedCooperativeEEENS5_IJNSA_ILi256EEENSA_ILi16EEESG_EEEaNS5_IJlSC_lEEEaSJ_NS4_8TiledMMAINS4_8MMA_AtomIJNS4_4SM904GMMA26MMA_64x16x32_S32S8S8_SS_TNEEEENS4_6LayoutISD_NS5_IJSC_NSA_ILi0EEESR_EEEEENS5_IJNS4_10UnderscoreESU_SU_EEEEENS4_13SM90_TMA_LOADENS4_14ComposedLayoutINS4_7SwizzleILi3ELi4ELi3EEENS4_18smem_ptr_flag_bitsILi8EEENSQ_INS5_IJNSA_ILi8EEENSA_ILi128EEEEEENS5_IJS14_SC_EEEEEEEvNS4_8identityENS4_23SM90_TMA_LOAD_MULTICASTES18_vS19_EENS_8epilogue10collective6detail29Sm90TmaWarpSpecializedAdapterINS1D_15DefaultEpilogueIaSJ_SJ_NS1C_6thread17LinearCombinationIaLi1EiiLNS1H_9ScaleType4KindE0ELNS_15FloatRoundStyleE2EaEENS1_15EpilogueDefaultEEEEEvvEEEEvNT_6ParamsE --------------------------
	.section	.text._ZN7cutlass13device_kernelINS_4gemm6kernel13GemmUniversalIN4cute5tupleIJiiiiEEENS1_10collective13CollectiveMmaINS1_34MainloopSm90TmaGmmaWarpSpecializedILi3ENS5_IJNS4_1CILi2EEENSA_ILi1EEESC_EEENS1_35KernelTmaWarpSpecializedCooperativeEEENS5_IJNSA_ILi256EEENSA_ILi16EEESG_EEEaNS5_IJlSC_lEEEaSJ_NS4_8TiledMMAINS4_8MMA_AtomIJNS4_4SM904GMMA26MMA_64x16x32_S32S8S8_SS_TNEEEENS4_6LayoutISD_NS5_IJSC_NSA_ILi0EEESR_EEEEENS5_IJNS4_10UnderscoreESU_SU_EEEEENS4_13SM90_TMA_LOADENS4_14ComposedLayoutINS4_7SwizzleILi3ELi4ELi3EEENS4_18smem_ptr_flag_bitsILi8EEENSQ_INS5_IJNSA_ILi8EEENSA_ILi128EEEEEENS5_IJS14_SC_EEEEEEEvNS4_8identityENS4_23SM90_TMA_LOAD_MULTICASTES18_vS19_EENS_8epilogue10collective6detail29Sm90TmaWarpSpecializedAdapterINS1D_15DefaultEpilogueIaSJ_SJ_NS1C_6thread17LinearCombinationIaLi1EiiLNS1H_9ScaleType4KindE0ELNS_15FloatRoundStyleE2EaEENS1_15EpilogueDefaultEEEEEvvEEEEvNT_6ParamsE,"ax",@progbits
	.align	128
.text._ZN7cutlass13device_kernelINS_4gemm6kernel13GemmUniversalIN4cute5tupleIJiiiiEEENS1_10collective13CollectiveMmaINS1_34MainloopSm90TmaGmmaWarpSpecializedILi3ENS5_IJNS4_1CILi2EEENSA_ILi1EEESC_EEENS1_35KernelTmaWarpSpecializedCooperativeEEENS5_IJNSA_ILi256EEENSA_ILi16EEESG_EEEaNS5_IJlSC_lEEEaSJ_NS4_8TiledMMAINS4_8MMA_AtomIJNS4_4SM904GMMA26MMA_64x16x32_S32S8S8_SS_TNEEEENS4_6LayoutISD_NS5_IJSC_NSA_ILi0EEESR_EEEEENS5_IJNS4_10UnderscoreESU_SU_EEEEENS4_13SM90_TMA_LOADENS4_14ComposedLayoutINS4_7SwizzleILi3ELi4ELi3EEENS4_18smem_ptr_flag_bitsILi8EEENSQ_INS5_IJNSA_ILi8EEENSA_ILi128EEEEEENS5_IJS14_SC_EEEEEEEvNS4_8identityENS4_23SM90_TMA_LOAD_MULTICASTES18_vS19_EENS_8epilogue10collective6detail29Sm90TmaWarpSpecializedAdapterINS1D_15DefaultEpilogueIaSJ_SJ_NS1C_6thread17LinearCombinationIaLi1EiiLNS1H_9ScaleType4KindE0ELNS_15FloatRoundStyleE2EaEENS1_15EpilogueDefaultEEEEEvvEEEEvNT_6ParamsE:
        .type           _ZN7cutlass13device_kernelINS_4gemm6kernel13GemmUniversalIN4cute5tupleIJiiiiEEENS1_10collective13CollectiveMmaINS1_34MainloopSm90TmaGmmaWarpSpecializedILi3ENS5_IJNS4_1CILi2EEENSA_ILi1EEESC_EEENS1_35KernelTmaWarpSpecializedCooperativeEEENS5_IJNSA_ILi256EEENSA_ILi16EEESG_EEEaNS5_IJlSC_lEEEaSJ_NS4_8TiledMMAINS4_8MMA_AtomIJNS4_4SM904GMMA26MMA_64x16x32_S32S8S8_SS_TNEEEENS4_6LayoutISD_NS5_IJSC_NSA_ILi0EEESR_EEEEENS5_IJNS4_10UnderscoreESU_SU_EEEEENS4_13SM90_TMA_LOADENS4_14ComposedLayoutINS4_7SwizzleILi3ELi4ELi3EEENS4_18smem_ptr_flag_bitsILi8EEENSQ_INS5_IJNSA_ILi8EEENSA_ILi128EEEEEENS5_IJS14_SC_EEEEEEEvNS4_8identityENS4_23SM90_TMA_LOAD_MULTICASTES18_vS19_EENS_8epilogue10collective6detail29Sm90TmaWarpSpecializedAdapterINS1D_15DefaultEpilogueIaSJ_SJ_NS1C_6thread17LinearCombinationIaLi1EiiLNS1H_9ScaleType4KindE0ELNS_15FloatRoundStyleE2EaEENS1_15EpilogueDefaultEEEEEvvEEEEvNT_6ParamsE,@function
        .size           _ZN7cutlass13device_kernelINS_4gemm6kernel13GemmUniversalIN4cute5tupleIJiiiiEEENS1_10collective13CollectiveMmaINS1_34MainloopSm90TmaGmmaWarpSpecializedILi3ENS5_IJNS4_1CILi2EEENSA_ILi1EEESC_EEENS1_35KernelTmaWarpSpecializedCooperativeEEENS5_IJNSA_ILi256EEENSA_ILi16EEESG_EEEaNS5_IJlSC_lEEEaSJ_NS4_8TiledMMAINS4_8MMA_AtomIJNS4_4SM904GMMA26MMA_64x16x32_S32S8S8_SS_TNEEEENS4_6LayoutISD_NS5_IJSC_NSA_ILi0EEESR_EEEEENS5_IJNS4_10UnderscoreESU_SU_EEEEENS4_13SM90_TMA_LOADENS4_14ComposedLayoutINS4_7SwizzleILi3ELi4ELi3EEENS4_18smem_ptr_flag_bitsILi8EEENSQ_INS5_IJNSA_ILi8EEENSA_ILi128EEEEEENS5_IJS14_SC_EEEEEEEvNS4_8identityENS4_23SM90_TMA_LOAD_MULTICASTES18_vS19_EENS_8epilogue10collective6detail29Sm90TmaWarpSpecializedAdapterINS1D_15DefaultEpilogueIaSJ_SJ_NS1C_6thread17LinearCombinationIaLi1EiiLNS1H_9ScaleType4KindE0ELNS_15FloatRoundStyleE2EaEENS1_15EpilogueDefaultEEEEEvvEEEEvNT_6ParamsE,(.L_x_105 - _ZN7cutlass13device_kernelINS_4gemm6kernel13GemmUniversalIN4cute5tupleIJiiiiEEENS1_10collective13CollectiveMmaINS1_34MainloopSm90TmaGmmaWarpSpecializedILi3ENS5_IJNS4_1CILi2EEENSA_ILi1EEESC_EEENS1_35KernelTmaWarpSpecializedCooperativeEEENS5_IJNSA_ILi256EEENSA_ILi16EEESG_EEEaNS5_IJlSC_lEEEaSJ_NS4_8TiledMMAINS4_8MMA_AtomIJNS4_4SM904GMMA26MMA_64x16x32_S32S8S8_SS_TNEEEENS4_6LayoutISD_NS5_IJSC_NSA_ILi0EEESR_EEEEENS5_IJNS4_10UnderscoreESU_SU_EEEEENS4_13SM90_TMA_LOADENS4_14ComposedLayoutINS4_7SwizzleILi3ELi4ELi3EEENS4_18smem_ptr_flag_bitsILi8EEENSQ_INS5_IJNSA_ILi8EEENSA_ILi128EEEEEENS5_IJS14_SC_EEEEEEEvNS4_8identityENS4_23SM90_TMA_LOAD_MULTICASTES18_vS19_EENS_8epilogue10collective6detail29Sm90TmaWarpSpecializedAdapterINS1D_15DefaultEpilogueIaSJ_SJ_NS1C_6thread17LinearCombinationIaLi1EiiLNS1H_9ScaleType4KindE0ELNS_15FloatRoundStyleE2EaEENS1_15EpilogueDefaultEEEEEvvEEEEvNT_6ParamsE)
        .other          _ZN7cutlass13device_kernelINS_4gemm6kernel13GemmUniversalIN4cute5tupleIJiiiiEEENS1_10collective13CollectiveMmaINS1_34MainloopSm90TmaGmmaWarpSpecializedILi3ENS5_IJNS4_1CILi2EEENSA_ILi1EEESC_EEENS1_35KernelTmaWarpSpecializedCooperativeEEENS5_IJNSA_ILi256EEENSA_ILi16EEESG_EEEaNS5_IJlSC_lEEEaSJ_NS4_8TiledMMAINS4_8MMA_AtomIJNS4_4SM904GMMA26MMA_64x16x32_S32S8S8_SS_TNEEEENS4_6LayoutISD_NS5_IJSC_NSA_ILi0EEESR_EEEEENS5_IJNS4_10UnderscoreESU_SU_EEEEENS4_13SM90_TMA_LOADENS4_14ComposedLayoutINS4_7SwizzleILi3ELi4ELi3EEENS4_18smem_ptr_flag_bitsILi8EEENSQ_INS5_IJNSA_ILi8EEENSA_ILi128EEEEEENS5_IJS14_SC_EEEEEEEvNS4_8identityENS4_23SM90_TMA_LOAD_MULTICASTES18_vS19_EENS_8epilogue10collective6detail29Sm90TmaWarpSpecializedAdapterINS1D_15DefaultEpilogueIaSJ_SJ_NS1C_6thread17LinearCombinationIaLi1EiiLNS1H_9ScaleType4KindE0ELNS_15FloatRoundStyleE2EaEENS1_15EpilogueDefaultEEEEEvvEEEEvNT_6ParamsE,@"STO_CUDA_ENTRY STV_DEFAULT"
_ZN7cutlass13device_kernelINS_4gemm6kernel13GemmUniversalIN4cute5tupleIJiiiiEEENS1_10collective13CollectiveMmaINS1_34MainloopSm90TmaGmmaWarpSpecializedILi3ENS5_IJNS4_1CILi2EEENSA_ILi1EEESC_EEENS1_35KernelTmaWarpSpecializedCooperativeEEENS5_IJNSA_ILi256EEENSA_ILi16EEESG_EEEaNS5_IJlSC_lEEEaSJ_NS4_8TiledMMAINS4_8MMA_AtomIJNS4_4SM904GMMA26MMA_64x16x32_S32S8S8_SS_TNEEEENS4_6LayoutISD_NS5_IJSC_NSA_ILi0EEESR_EEEEENS5_IJNS4_10UnderscoreESU_SU_EEEEENS4_13SM90_TMA_LOADENS4_14ComposedLayoutINS4_7SwizzleILi3ELi4ELi3EEENS4_18smem_ptr_flag_bitsILi8EEENSQ_INS5_IJNSA_ILi8EEENSA_ILi128EEEEEENS5_IJS14_SC_EEEEEEEvNS4_8identityENS4_23SM90_TMA_LOAD_MULTICASTES18_vS19_EENS_8epilogue10collective6detail29Sm90TmaWarpSpecializedAdapterINS1D_15DefaultEpilogueIaSJ_SJ_NS1C_6thread17LinearCombinationIaLi1EiiLNS1H_9ScaleType4KindE0ELNS_15FloatRoundStyleE2EaEENS1_15EpilogueDefaultEEEEEvvEEEEvNT_6ParamsE:
[----:B------:R-:W0:Y:S01]  /*0000*/  LDC R1, c[0x0][0x28] ;  /* 0x00000a00ff017b82 */ /* 0x000e220000000800 */
[----:B------:R-:W1:Y:S01]  /*0010*/  S2R R18, SR_TID.X ;  /* 0x0000000000127919 */ /* 0x000e620000002100 */
[----:B------:R-:W-:Y:S01]  /*0020*/  ELECT P0, URZ, PT ;  /* 0x00000000003f782f */ /* 0x000fe20003800000 */
[----:B------:R-:W-:Y:S01]  /*0030*/  BSSY B0, `(.L_x_0) ;  /* 0x000000f000007945 */ /* 0x000fe20003800000 */
[--C-:B-1----:R-:W-:Y:S02]  /*0040*/  SHF.R.U32.HI R0, RZ, 0x5, R18.reuse ;  /* 0x00000005ff007819 */ /* 0x102fe40000011612 */
[----:B------:R-:W-:-:S03]  /*0050*/  SHF.R.U32.HI R3, RZ, 0x7, R18 ;  /* 0x00000007ff037819 */ /* 0x000fc60000011612 */
[----:B------:R-:W1:Y:S04]  /*0060*/  SHFL.IDX PT, R2, R0, RZ, 0x1f ;  /* 0x00001fff00027589 */ /* 0x000e6800000e0000 */
[----:B------:R2:W3:Y:S01]  /*0070*/  SHFL.IDX PT, R5, R3, RZ, 0x1f ;  /* 0x00001fff03057589 */ /* 0x0004e200000e0000 */
[----:B-1----:R-:W-:-:S13]  /*0080*/  ISETP.NE.OR P0, PT, R2, RZ, !P0 ;  /* 0x000000ff0200720c */ /* 0x002fda0004705670 */
[----:B0-23--:R-:W-:Y:S05]  /*0090*/  @P0 BRA `(.L_x_1) ;  /* 0x0000000000200947 */ /* 0x00dfea0003800000 */
[----:B------:R-:W-:Y:S02]  /*00a0*/  ULDC.64 UR4, c[0x0][0x198] ;  /* 0x0000660000047ab9 */ /* 0x000fe40000000a00 */
[----:B------:R-:W-:Y:S02]  /*00b0*/  UIADD3 UR6, UP0, UR4, 0xf0, URZ ;  /* 0x000000f004067890 */ /* 0x000fe4000ff1e03f */
[----:B------:R-:W-:Y:S02]  /*00c0*/  UIADD3 UR4, UP1, UR4, 0x1f0, URZ ;  /* 0x000001f004047890 */ /* 0x000fe4000ff3e03f */
[----:B------:R-:W-:Y:S02]  /*00d0*/  UIADD3.X UR7, URZ, UR5, URZ, UP0, !UPT ;  /* 0x000000053f077290 */ /* 0x000fe400087fe43f */
[----:B------:R-:W-:-:S07]  /*00e0*/  UIADD3.X UR5, URZ, UR5, URZ, UP1, !UPT ;  /* 0x000000053f057290 */ /* 0x000fce0008ffe43f */
[----:B------:R0:W-:Y:S02]  /*00f0*/  UTMACCTL.PF [UR6] ;  /* 0x00000000060079b9 */ /* 0x0001e40008040000 */
[----:B------:R0:W-:Y:S02]  /*0100*/  UTMACCTL.PF [UR4] ;  /* 0x00000000040079b9 */ /* 0x0001e40008040000 */
[----:B0-----:R-:W-:Y:S01]  /*0110*/  NOP ;  /* 0x0000000000007918 */ /* 0x001fe20000000000 */
.L_x_1:
[----:B------:R-:W-:Y:S05]  /*0120*/  BSYNC B0 ;  /* 0x0000000000007941 */ /* 0x000fea0003800000 */
.L_x_0:
[----:B------:R-:W0:Y:S02]  /*0130*/  SHFL.IDX PT, R3, R0, RZ, 0x1f ;  /* 0x00001fff00037589 */ /* 0x000e2400000e0000 */
[----:B0-----:R-:W-:-:S13]  /*0140*/  ISETP.NE.AND P0, PT, R3, RZ, PT ;  /* 0x000000ff0300720c */ /* 0x001fda0003f05270 */
[----:B------:R-:W-:Y:S05]  /*0150*/  @P0 BRA `(.L_x_2) ;  /* 0x0000000000500947 */ /* 0x000fea0003800000 */
[----:B------:R-:W0:Y:S01]  /*0160*/  S2UR UR8, SR_CgaCtaId ;  /* 0x00000000000879c3 */ /* 0x000e220000008800 */
[----:B------:R-:W-:Y:S01]  /*0170*/  UMOV UR4, 0x400 ;  /* 0x0000040000047882 */ /* 0x000fe20000000000 */
[----:B------:R-:W-:Y:S01]  /*0180*/  UMOV UR5, 0x1 ;  /* 0x0000000100057882 */ /* 0x000fe20000000000 */
[----:B------:R-:W-:Y:S01]  /*0190*/  UMOV UR6, 0x4 ;  /* 0x0000000400067882 */ /* 0x000fe20000000000 */
[----:B------:R-:W-:Y:S01]  /*01a0*/  ELECT P0, URZ, PT ;  /* 0x00000000003f782f */ /* 0x000fe20003800000 */
[----:B------:R-:W-:-:S04]  /*01b0*/  UIADD3 UR6, -UR6, 0x100000, URZ ;  /* 0x0010000006067890 */ /* 0x000fc8000fffe13f */
[----:B------:R-:W-:Y:S02]  /*01c0*/  USHF.L.U32 UR7, UR6, 0xb, URZ ;  /* 0x0000000b06077899 */ /* 0x000fe4000800063f */
[----:B------:R-:W-:Y:S02]  /*01d0*/  USHF.L.U32 UR6, UR6, 0x1, URZ ;  /* 0x0000000106067899 */ /* 0x000fe4000800063f */
[----:B0-----:R-:W-:Y:S02]  /*01e0*/  ULEA UR8, UR8, UR4, 0x18 ;  /* 0x0000000408087291 */ /* 0x001fe4000f8ec03f */
[----:B------:R-:W-:-:S04]  /*01f0*/  UIADD3 UR4, -UR5, 0x100000, URZ ;  /* 0x0010000005047890 */ /* 0x000fc8000fffe13f */
[----:B------:R-:W-:Y:S02]  /*0200*/  USHF.L.U32 UR5, UR4, 0xb, URZ ;  /* 0x0000000b04057899 */ /* 0x000fe4000800063f */
[----:B------:R-:W-:Y:S01]  /*0210*/  USHF.L.U32 UR4, UR4, 0x1, URZ ;  /* 0x0000000104047899 */ /* 0x000fe2000800063f */
[----:B------:R-:W0:Y:S11]  /*0220*/  FENCE.VIEW.ASYNC.S ;  /* 0x00000000000073c6 */ /* 0x000e360000000000 */
[----:B0-----:R0:W1:Y:S01]  /*0230*/  SYNCS.EXCH.64 URZ, [UR8], UR4 ;  /* 0x00000004083f75b2 */ /* 0x0010620008000100 */
[----:B------:R0:W2:Y:S01]  /*0240*/  SYNCS.EXCH.64 URZ, [UR8+0x18], UR6 ;  /* 0x00001806083f75b2 */ /* 0x0000a20008000100 */
[----:B------:R0:W3:Y:S01]  /*0250*/  SYNCS.EXCH.64 URZ, [UR8+0x8], UR4 ;  /* 0x00000804083f75b2 */ /* 0x0000e20008000100 */
[----:B------:R0:W4:Y:S01]  /*0260*/  SYNCS.EXCH.64 URZ, [UR8+0x20], UR6 ;  /* 0x00002006083f75b2 */ /* 0x0001220008000100 */
[----:B------:R0:W0:Y:S01]  /*0270*/  SYNCS.EXCH.64 URZ, [UR8+0x10], UR4 ;  /* 0x00001004083f75b2 */ /* 0x0000220008000100 */
[----:B------:R0:W0:Y:S01]  /*0280*/  SYNCS.EXCH.64 URZ, [UR8+0x28], UR6 ;  /* 0x00002806083f75b2 */ /* 0x0000220008000100 */
[----:B------:R-:W-:Y:S01]  /*0290*/  NOP ;  /* 0x0000000000007918 */ /* 0x000fe20000000000 */
.L_x_2:
[----:B------:R-:W-:Y:S01]  /*02a0*/  SHF.R.S32.HI R7, RZ, 0x1f, R18 ;  /* 0x0000001fff077819 */ /* 0x000fe20000011412 */
[----:B------:R-:W5:Y:S01]  /*02b0*/  SHFL.IDX PT, R0, R0, RZ, 0x1f ;  /* 0x00001fff00007589 */ /* 0x000f6200000e0000 */
[----:B0-----:R-:W0:Y:S01]  /*02c0*/  S2UR UR8, SR_CTAID.X ;  /* 0x00000000000879c3 */ /* 0x001e220000002500 */
[----:B------:R-:W-:Y:S02]  /*02d0*/  ELECT P0, URZ, PT ;  /* 0x00000000003f782f */ /* 0x000fe40003800000 */
[----:B------:R-:W-:Y:S01]  /*02e0*/  LEA.HI R7, R7, R18, RZ, 0x7 ;  /* 0x0000001207077211 */ /* 0x000fe200078f38ff */
[----:B------:R-:W1:Y:S01]  /*02f0*/  S2R R4, SR_CTAID.Y ;  /* 0x0000000000047919 */ /* 0x000e620000002600 */
[----:B------:R-:W-:Y:S01]  /*0300*/  SHF.R.S32.HI R8, RZ, 0x1f, R3 ;  /* 0x0000001fff087819 */ /* 0x000fe20000011403 */
[----:B------:R-:W-:Y:S01]  /*0310*/  ULDC UR4, c[0x0][0x150] ;  /* 0x0000540000047ab9 */ /* 0x000fe20000000800 */
[----:B------:R-:W-:Y:S01]  /*0320*/  LOP3.LUT R7, R7, 0xffffff80, RZ, 0xc0, !PT ;  /* 0xffffff8007077812 */ /* 0x000fe200078ec0ff */
[----:B------:R-:W-:Y:S01]  /*0330*/  NOP ;  /* 0x0000000000007918 */ /* 0x000fe20000000000 */
[----:B------:R-:W-:Y:S01]  /*0340*/  LEA.HI R8, R8, R3, RZ, 0x2 ;  /* 0x0000000308087211 */ /* 0x000fe200078f10ff */
[----:B------:R-:W2:Y:S01]  /*0350*/  LDC R10, c[0x0][0x144] ;  /* 0x00005100ff0a7b82 */ /* 0x000ea20000000800 */
[----:B------:R-:W-:Y:S01]  /*0360*/  NOP ;  /* 0x0000000000007918 */ /* 0x000fe20000000000 */
[----:B------:R-:W-:Y:S01]  /*0370*/  IMAD.IADD R6, R18, 0x1, -R7 ;  /* 0x0000000112067824 */ /* 0x000fe200078e0a07 */
[----:B------:R-:W-:Y:S01]  /*0380*/  LOP3.LUT R8, R8, 0x3ffffffc, RZ, 0xc0, !PT ;  /* 0x3ffffffc08087812 */ /* 0x000fe200078ec0ff */
[----:B------:R-:W-:Y:S01]  /*0390*/  IMAD.MOV.U32 R23, RZ, RZ, 0x1 ;  /* 0x00000001ff177424 */ /* 0x000fe200078e00ff */
[----:B------:R-:W-:-:S02]  /*03a0*/  ISETP.NE.AND P3, PT, R5, RZ, PT ;  /* 0x000000ff0500720c */ /* 0x000fc40003f65270 */
[----:B------:R-:W-:Y:S01]  /*03b0*/  SHF.R.S32.HI R7, RZ, 0x1f, R6 ;  /* 0x0000001fff077819 */ /* 0x000fe20000011406 */
[----:B------:R-:W-:Y:S01]  /*03c0*/  IMAD.IADD R8, R3, 0x1, -R8 ;  /* 0x0000000103087824 */ /* 0x000fe200078e0a08 */
[----:B------:R-:W3:Y:S02]  /*03d0*/  LDC R13, c[0x0][0x140] ;  /* 0x00005000ff0d7b82 */ /* 0x000ee40000000800 */
[----:B------:R-:W-:Y:S02]  /*03e0*/  LEA.HI R7, R7, R6, RZ, 0x3 ;  /* 0x0000000607077211 */ /* 0x000fe400078f18ff */
[----:B-----5:R-:W-:Y:S02]  /*03f0*/  ISETP.NE.OR P0, PT, R0, RZ, !P0 ;  /* 0x000000ff0000720c */ /* 0x020fe40004705670 */
[--C-:B------:R-:W-:Y:S02]  /*0400*/  SHF.R.S32.HI R0, RZ, 0x3, R7.reuse ;  /* 0x00000003ff007819 */ /* 0x100fe40000011407 */
[----:B------:R-:W-:-:S02]  /*0410*/  SHF.R.S32.HI R7, RZ, 0x1f, R7 ;  /* 0x0000001fff077819 */ /* 0x000fc40000011407 */
[----:B0-----:R-:W-:Y:S02]  /*0420*/  I2FP.F32.U32 R9, UR8 ;  /* 0x0000000800097c45 */ /* 0x001fe40008201000 */
[----:B------:R-:W-:-:S03]  /*0430*/  LEA.HI R7, R7, R0, RZ, 0x2 ;  /* 0x0000000007077211 */ /* 0x000fc600078f10ff */
[----:B------:R-:W-:Y:S01]  /*0440*/  FMUL R9, R9, UR4 ;  /* 0x0000000409097c20 */ /* 0x000fe20008400000 */
[----:B------:R-:W-:Y:S01]  /*0450*/  LOP3.LUT R7, R7, 0xfffffffc, RZ, 0xc0, !PT ;  /* 0xfffffffc07077812 */ /* 0x000fe200078ec0ff */
[----:B------:R-:W-:Y:S01]  /*0460*/  VOTEU.ALL UP0, P0 ;  /* 0x00000000003f7886 */ /* 0x000fe20000000000 */
[----:B-1----:R-:W-:Y:S01]  /*0470*/  I2FP.F32.U32 R3, R4 ;  /* 0x0000000400037245 */ /* 0x002fe20000201000 */
[----:B------:R-:W-:Y:S01]  /*0480*/  ULDC UR4, c[0x0][0x154] ;  /* 0x0000550000047ab9 */ /* 0x000fe20000000800 */
[----:B------:R-:W-:Y:S01]  /*0490*/  VOTEU.ALL UP1, P0 ;  /* 0x00000000003f7886 */ /* 0x000fe20000020000 */
[----:B------:R-:W0:Y:S01]  /*04a0*/  F2I.U32.TRUNC.NTZ R9, R9 ;  /* 0x0000000900097305 */ /* 0x000e22000020f000 */
[----:B------:R-:W-:Y:S01]  /*04b0*/  IMAD.IADD R7, R0, 0x1, -R7 ;  /* 0x0000000100077824 */ /* 0x000fe200078e0a07 */
[----:B------:R-:W1:Y:S01]  /*04c0*/  @!UP0 S2UR UR7, SR_CgaCtaId ;  /* 0x00000000000789c3 */ /* 0x000e620000008800 */
[----:B------:R-:W-:Y:S01]  /*04d0*/  FMUL R12, R3, UR4 ;  /* 0x00000004030c7c20 */ /* 0x000fe20008400000 */
[----:B------:R-:W-:Y:S01]  /*04e0*/  UMOV UR4, 0x20 ;  /* 0x0000002000047882 */ /* 0x000fe20000000000 */
[----:B------:R-:W-:Y:S01]  /*04f0*/  IMAD R8, R8, 0x4, R7 ;  /* 0x0000000408087824 */ /* 0x000fe200078e0207 */
[----:B------:R-:W-:Y:S01]  /*0500*/  @!UP0 UMOV UR6, 0x400 ;  /* 0x0000040000068882 */ /* 0x000fe20000000000 */
[----:B------:R-:W-:-:S04]  /*0510*/  @!UP0 UIADD3 UR4, -UR4, 0x100000, URZ ;  /* 0x0010000004048890 */ /* 0x000fc8000fffe13f */
[----:B------:R-:W-:Y:S02]  /*0520*/  @!UP0 USHF.L.U32 UR5, UR4, 0xb, URZ ;  /* 0x0000000b04058899 */ /* 0x000fe4000800063f */
[----:B------:R-:W-:Y:S01]  /*0530*/  @!UP0 USHF.L.U32 UR4, UR4, 0x1, URZ ;  /* 0x0000000104048899 */ /* 0x000fe2000800063f */
[----:B---3--:R-:W-:Y:S01]  /*0540*/  ISETP.EQ.U32.AND P2, PT, R13, 0x1, PT ;  /* 0x000000010d00780c */ /* 0x008fe20003f42070 */
[----:B------:R-:W3:Y:S01]  /*0550*/  F2I.U32.TRUNC.NTZ R12, R12 ;  /* 0x0000000c000c7305 */ /* 0x000ee2000020f000 */
[----:B------:R-:W-:Y:S01]  /*0560*/  LEA.HI R0, R8, R8, RZ, 0x1 ;  /* 0x0000000808007211 */ /* 0x000fe200078f08ff */
[----:B------:R-:W5:Y:S03]  /*0570*/  LDC R7, c[0x0][0x148] ;  /* 0x00005200ff077b82 */ /* 0x000f660000000800 */
[----:B------:R-:W-:Y:S01]  /*0580*/  LOP3.LUT R11, R0, 0xfffffffe, RZ, 0xc0, !PT ;  /* 0xfffffffe000b7812 */ /* 0x000fe200078ec0ff */
[----:B0-----:R-:W-:Y:S01]  /*0590*/  IMAD.MOV R15, RZ, RZ, -R9 ;  /* 0x000000ffff0f7224 */ /* 0x001fe200078e0a09 */
[----:B------:R-:W-:-:S03]  /*05a0*/  SHF.R.S32.HI R9, RZ, 0x1f, R2 ;  /* 0x0000001fff097819 */ /* 0x000fc60000011402 */
[----:B--2---:R-:W-:Y:S01]  /*05b0*/  IMAD R3, R10, R15, UR8 ;  /* 0x000000080a037e24 */ /* 0x004fe2000f8e020f */
[----:B------:R-:W-:Y:S01]  /*05c0*/  LEA.HI R9, R9, R2, RZ, 0x2 ;  /* 0x0000000209097211 */ /* 0x000fe200078f10ff */
[C---:B------:R-:W-:Y:S02]  /*05d0*/  IMAD.IADD R0, R8.reuse, 0x1, -R11 ;  /* 0x0000000108007824 */ /* 0x040fe400078e0a0b */
[----:B------:R-:W-:Y:S01]  /*05e0*/  IMAD.SHL.U32 R11, R8, 0x4, RZ ;  /* 0x00000004080b7824 */ /* 0x000fe200078e00ff */
[----:B------:R-:W-:Y:S01]  /*05f0*/  LOP3.LUT R9, R9, 0xfffffffc, RZ, 0xc0, !PT ;  /* 0xfffffffc09097812 */ /* 0x000fe200078ec0ff */
[----:B---3--:R-:W-:Y:S01]  /*0600*/  IMAD.MOV R20, RZ, RZ, -R12 ;  /* 0x000000ffff147224 */ /* 0x008fe200078e0a0c */
[----:B------:R-:W-:Y:S01]  /*0610*/  ISETP.NE.AND P4, PT, R0, R3, PT ;  /* 0x000000030000720c */ /* 0x000fe20003f85270 */
[----:B-1----:R-:W-:Y:S01]  /*0620*/  @!UP0 ULEA UR6, UR7, UR6, 0x18 ;  /* 0x0000000607068291 */ /* 0x002fe2000f8ec03f */
[----:B------:R-:W-:Y:S01]  /*0630*/  LOP3.LUT R22, R8, 0xc, R11, 0x78, !PT ;  /* 0x0000000c08167812 */ /* 0x000fe200078e780b */
[----:B------:R-:W-:Y:S01]  /*0640*/  IMAD.IADD R0, R2, 0x1, -R9 ;  /* 0x0000000102007824 */ /* 0x000fe200078e0a09 */
[----:B------:R-:W-:Y:S01]  /*0650*/  VOTEU.ALL UP0, P0 ;  /* 0x00000000003f7886 */ /* 0x000fe20000000000 */
[----:B------:R-:W-:Y:S01]  /*0660*/  LOP3.LUT P0, RZ, R6, 0x7, RZ, 0xc0, !PT ;  /* 0x0000000706ff7812 */ /* 0x000fe2000780c0ff */
[----:B------:R-:W-:-:S02]  /*0670*/  VIADD R6, R5, 0xffffffff ;  /* 0xffffffff05067836 */ /* 0x000fc40000000000 */
[----:B------:R-:W-:Y:S01]  /*0680*/  ISETP.NE.AND P1, PT, R0, 0x3, PT ;  /* 0x000000030000780c */ /* 0x000fe20003f25270 */
[----:B-----5:R-:W-:Y:S01]  /*0690*/  IMAD R9, R7, R20, R4 ;  /* 0x0000001407097224 */ /* 0x020fe200078e0204 */
[----:B------:R-:W-:Y:S02]  /*06a0*/  ISETP.LT.U32.AND P0, PT, R22, 0x2, !P0 ;  /* 0x000000021600780c */ /* 0x000fe40004701070 */
[----:B------:R-:W-:Y:S01]  /*06b0*/  ISETP.EQ.OR P1, PT, R0, RZ, !P1 ;  /* 0x000000ff0000720c */ /* 0x000fe20004f22670 */
[----:B------:R-:W0:Y:S02]  /*06c0*/  FENCE.VIEW.ASYNC.S ;  /* 0x00000000000073c6 */ /* 0x000e240000000000 */
[----:B0-----:R0:W1:Y:S01]  /*06d0*/  @!UP0 SYNCS.EXCH.64 URZ, [UR6+0x40], UR4 ;  /* 0x00004004063f85b2 */ /* 0x0010620008000100 */
[----:B------:R-:W-:Y:S02]  /*06e0*/  @P4 LEA.HI R2, R22, R22, RZ, 0x1 ;  /* 0x0000001616024211 */ /* 0x000fe400078f08ff */
[----:B------:R-:W-:-:S02]  /*06f0*/  ISETP.EQ.AND P1, PT, R5, RZ, P1 ;  /* 0x000000ff0500720c */ /* 0x000fc40000f22270 */
[----:B------:R-:W-:Y:S02]  /*0700*/  @P4 SHF.R.S32.HI R2, RZ, 0x1, R2 ;  /* 0x00000001ff024819 */ /* 0x000fe40000011402 */
[----:B------:R-:W-:Y:S02]  /*0710*/  ISETP.GE.U32.AND P6, PT, R6, 0x2, PT ;  /* 0x000000020600780c */ /* 0x000fe40003fc6070 */
[----:B------:R-:W-:Y:S02]  /*0720*/  @P4 ISETP.NE.AND P5, PT, R2, R9, PT ;  /* 0x000000090200420c */ /* 0x000fe40003fa5270 */
[----:B------:R-:W-:Y:S02]  /*0730*/  SEL R2, RZ, 0x1, !P0 ;  /* 0x00000001ff027807 */ /* 0x000fe40004000000 */
[----:B------:R-:W-:Y:S02]  /*0740*/  @P4 SEL R23, RZ, 0x1, P5 ;  /* 0x00000001ff174807 */ /* 0x000fe40002800000 */
[----:B------:R-:W-:Y:S01]  /*0750*/  SEL R19, RZ, 0x1, !P1 ;  /* 0x00000001ff137807 */ /* 0x000fe20004800000 */
[----:B------:R0:W2:Y:S01]  /*0760*/  @!UP1 SYNCS.EXCH.64 URZ, [UR6+0x48], UR4 ;  /* 0x00004804063f95b2 */ /* 0x0000a20008000100 */
[----:B------:R-:W-:Y:S01]  /*0770*/  LOP3.LUT R23, R23, R2, RZ, 0xc0, !PT ;  /* 0x0000000217177212 */ /* 0x000fe200078ec0ff */
[----:B------:R-:W-:Y:S01]  /*0780*/  NOP ;  /* 0x0000000000007918 */ /* 0x000fe20000000000 */
[----:B------:R-:W-:Y:S01]  /*0790*/  SEL R19, R19, 0x2, P6 ;  /* 0x0000000213137807 */ /* 0x000fe20003000000 */
[----:B------:R-:W-:Y:S06]  /*07a0*/  @!P2 BRA `(.L_x_3) ;  /* 0x000000000008a947 */ /* 0x000fec0003800000 */
[----:B-12-4-:R-:W-:Y:S01]  /*07b0*/  UCGABAR_ARV ;  /* 0x00000000000079c7 */ /* 0x016fe20008000000 */
[----:B------:R-:W-:Y:S05]  /*07c0*/  BRA `(.L_x_4) ;  /* 0x0000000000047947 */ /* 0x000fea0003800000 */
.L_x_3:
[----:B-12-4-:R-:W-:Y:S01]  /*07d0*/  NOP ;  /* 0x0000000000007918 */ /* 0x016fe20000000000 */
.L_x_4:
[----:B------:R-:W1:Y:S01]  /*07e0*/  LDC R16, c[0x0][0x65c] ;  /* 0x00019700ff107b82 */ /* 0x000e620000000800 */
[----:B------:R-:W-:Y:S02]  /*07f0*/  IMAD.U32 R8, RZ, RZ, UR8 ;  /* 0x00000008ff087e24 */ /* 0x000fe4000f8e00ff */
[----:B------:R-:W-:Y:S01]  /*0800*/  IMAD.MOV.U32 R9, RZ, RZ, RZ ;  /* 0x000000ffff097224 */ /* 0x000fe200078e00ff */
[----:B-1----:R-:W-:-:S04]  /*0810*/  ISETP.NE.AND P1, PT, R16, 0x1, PT ;  /* 0x000000011000780c */ /* 0x002fc80003f25270 */
[----:B------:R-:W-:-:S09]  /*0820*/  P2R R2, PR, RZ, 0x2 ;  /* 0x00000002ff027803 */ /* 0x000fd20000000000 */
[----:B------:R-:W1:Y:S01]  /*0830*/  @P1 LDC R11, c[0x0][0x10] ;  /* 0x00000400ff0b1b82 */ /* 0x000e620000000800 */
[----:B------:R-:W-:Y:S02]  /*0840*/  @P1 IMAD.MOV.U32 R5, RZ, RZ, RZ ;  /* 0x000000ffff051224 */ /* 0x000fe400078e00ff */
[----:B------:R-:W-:-:S05]  /*0850*/  @P1 IMAD.MOV.U32 R17, RZ, RZ, RZ ;  /* 0x000000ffff111224 */ /* 0x000fca00078e00ff */
[----:B------:R-:W2:Y:S01]  /*0860*/  @!P1 LDC R13, c[0x0][0xc] ;  /* 0x00000300ff0d9b82 */ /* 0x000ea20000000800 */
[----:B-1----:R-:W-:-:S04]  /*0870*/  @P1 IMAD.WIDE.U32 R10, R11, UR8, R4 ;  /* 0x000000080b0a1c25 */ /* 0x002fc8000f8e0004 */
[----:B------:R-:W-:Y:S02]  /*0880*/  @P1 IMAD.MOV.U32 R2, RZ, RZ, R10 ;  /* 0x000000ffff021224 */ /* 0x000fe400078e000a */
[----:B------:R-:W-:Y:S02]  /*0890*/  @P1 IMAD.IADD R17, R11, 0x1, R17 ;  /* 0x000000010b111824 */ /* 0x000fe400078e0211 */
[----:B--2---:R-:W-:-:S04]  /*08a0*/  @!P1 IMAD.WIDE.U32 R8, R4, R13, R8 ;  /* 0x0000000d04089225 */ /* 0x004fc800078e0008 */
[----:B------:R-:W-:Y:S02]  /*08b0*/  @!P1 IMAD.MOV.U32 R2, RZ, RZ, R8 ;  /* 0x000000ffff029224 */ /* 0x000fe400078e0008 */
[----:B------:R-:W-:Y:S01]  /*08c0*/  @!P1 IMAD.MOV.U32 R17, RZ, RZ, R9 ;  /* 0x000000ffff119224 */ /* 0x000fe200078e0009 */
[----:B------:R-:W-:Y:S06]  /*08d0*/  @!P2 BRA `(.L_x_5) ;  /* 0x00000000000ca947 */ /* 0x000fec0003800000 */
[----:B------:R-:W-:Y:S01]  /*08e0*/  UCGABAR_WAIT ;  /* 0x0000000000007dc7 */ /* 0x000fe20008000000 */
[----:B------:R-:W-:Y:S01]  /*08f0*/  CCTL.IVALL ;  /* 0x00000000ff00798f */ /* 0x000fe20002000000 */
[----:B------:R-:W-:Y:S05]  /*0900*/  BRA `(.L_x_6) ;  /* 0x0000000000047947 */ /* 0x000fea0003800000 */
.L_x_5:
[----:B------:R-:W-:Y:S06]  /*0910*/  BAR.SYNC.DEFER_BLOCKING 0x0 ;  /* 0x0000000000007b1d */ /* 0x000fec0000010000 */
.L_x_6:
[----:B------:R-:W-:Y:S05]  /*0920*/  @!P3 BRA `(.L_x_7) ;  /* 0x0000003400e0b947 */ /* 0x000fea0003800000 */
[----:B------:R-:W-:-:S13]  /*0930*/  ISETP.GT.U32.AND P0, PT, R6, 0x1, PT ;  /* 0x000000010600780c */ /* 0x000fda0003f04070 */
[----:B0-----:R-:W-:Y:S05]  /*0940*/  @P0 EXIT ;  /* 0x000000000000094d */ /* 0x001fea0003800000 */
[----:B------:R-:W-:Y:S01]  /*0950*/  ULDC.64 UR4, c[0x0][0x650] ;  /* 0x0001940000047ab9 */ /* 0x000fe20000000a00 */
[----:B------:R-:W-:Y:S01]  /*0960*/  PRMT R0, RZ, 0x7610, R0 ;  /* 0x00007610ff007816 */ /* 0x000fe20000000000 */
[----:B------:R-:W-:Y:S01]  /*0970*/  IMAD.MOV.U32 R43, RZ, RZ, -0x1 ;  /* 0xffffffffff2b7424 */ /* 0x000fe200078e00ff */
[----:B------:R-:W-:Y:S01]  /*0980*/  ISETP.GE.U32.AND P0, PT, R2, UR4, PT ;  /* 0x0000000402007c0c */ /* 0x000fe2000bf06070 */
[----:B------:R-:W-:Y:S02]  /*0990*/  IMAD.MOV.U32 R44, RZ, RZ, -0x1 ;  /* 0xffffffffff2c7424 */ /* 0x000fe400078e00ff */
[----:B------:R-:W-:Y:S01]  /*09a0*/  IMAD.MOV.U32 R49, RZ, RZ, -0x1 ;  /* 0xffffffffff317424 */ /* 0x000fe200078e00ff */
[----:B------:R-:W-:-:S13]  /*09b0*/  ISETP.GE.U32.AND.EX P0, PT, R17, UR5, PT, P0 ;  /* 0x0000000511007c0c */ /* 0x000fda000bf06100 */
[----:B------:R-:W-:Y:S05]  /*09c0*/  @P0 BRA `(.L_x_8) ;  /* 0x0000000400300947 */ /* 0x000fea0003800000 */
[----:B------:R-:W0:Y:S01]  /*09d0*/  LDC.64 R24, c[0x0][0x628] ;  /* 0x00018a00ff187b82 */ /* 0x000e220000000a00 */
[----:B------:R-:W-:Y:S02]  /*09e0*/  IMAD.MOV.U32 R8, RZ, RZ, R2 ;  /* 0x000000ffff087224 */ /* 0x000fe400078e0002 */
[----:B------:R-:W-:-:S05]  /*09f0*/  IMAD.MOV.U32 R9, RZ, RZ, R17 ;  /* 0x000000ffff097224 */ /* 0x000fca00078e0011 */
[----:B------:R-:W1:Y:S08]  /*0a00*/  LDC R0, c[0x0][0x630] ;  /* 0x00018c00ff007b82 */ /* 0x000e700000000800 */
[----:B------:R-:W2:Y:S01]  /*0a10*/  LDC.64 R26, c[0x0][0x620] ;  /* 0x00018800ff1a7b82 */ /* 0x000ea20000000a00 */
[----:B0-----:R-:W-:-:S04]  /*0a20*/  ISETP.NE.U32.AND P0, PT, R24, RZ, PT ;  /* 0x000000ff1800720c */ /* 0x001fc80003f05070 */
[----:B------:R-:W-:-:S13]  /*0a30*/  ISETP.NE.AND.EX P0, PT, R25, RZ, PT, P0 ;  /* 0x000000ff1900720c */ /* 0x000fda0003f05300 */
[----:B-12---:R-:W-:Y:S05]  /*0a40*/  @!P0 BRA `(.L_x_9) ;  /* 0x0000000000288947 */ /* 0x006fea0003800000 */
[----:B------:R-:W0:Y:S02]  /*0a50*/  LDC R13, c[0x0][0x634] ;  /* 0x00018d00ff0d7b82 */ /* 0x000e240000000800 */
[----:B0-----:R-:W-:-:S05]  /*0a60*/  IADD3 R13, P0, R2, R13, RZ ;  /* 0x0000000d020d7210 */ /* 0x001fca0007f1e0ff */
[----:B------:R-:W-:-:S04]  /*0a70*/  IMAD.X R15, RZ, RZ, R17, P0 ;  /* 0x000000ffff0f7224 */ /* 0x000fc800000e0611 */
[----:B------:R-:W-:-:S04]  /*0a80*/  IMAD.WIDE.U32 R8, R15, R24, RZ ;  /* 0x000000180f087225 */ /* 0x000fc800078e00ff */
[----:B------:R-:W-:-:S04]  /*0a90*/  IMAD.WIDE.U32 R10, P0, R13, R25, R8 ;  /* 0x000000190d0a7225 */ /* 0x000fc80007800008 */
[----:B------:R-:W-:-:S04]  /*0aa0*/  IMAD.WIDE.U32 R8, R13, R24, RZ ;  /* 0x000000180d087225 */ /* 0x000fc800078e00ff */
[----:B------:R-:W-:Y:S01]  /*0ab0*/  IMAD.X R13, RZ, RZ, RZ, P0 ;  /* 0x000000ffff0d7224 */ /* 0x000fe200000e06ff */
[----:B------:R-:W-:Y:S01]  /*0ac0*/  IADD3 RZ, P0, R9, R10, RZ ;  /* 0x0000000a09ff7210 */ /* 0x000fe20007f1e0ff */
[----:B------:R-:W-:-:S04]  /*0ad0*/  IMAD.MOV.U32 R12, RZ, RZ, R11 ;  /* 0x000000ffff0c7224 */ /* 0x000fc800078e000b */
[----:B------:R-:W-:-:S08]  /*0ae0*/  IMAD.WIDE.U32.X R8, R15, R25, R12, P0 ;  /* 0x000000190f087225 */ /* 0x000fd000000e040c */
.L_x_9:
[----:B------:R-:W0:Y:S01]  /*0af0*/  LDC.64 R24, c[0x0][0x640] ;  /* 0x00019000ff187b82 */ /* 0x000e220000000a00 */
[-CC-:B------:R-:W-:Y:S01]  /*0b00*/  SHF.R.U64 R49, R8, R0.reuse, R9.reuse ;  /* 0x0000000008317219 */ /* 0x180fe20000001209 */
[----:B------:R-:W-:Y:S01]  /*0b10*/  IMAD.MOV.U32 R8, RZ, RZ, R2 ;  /* 0x000000ffff087224 */ /* 0x000fe200078e0002 */
[----:B------:R-:W-:Y:S01]  /*0b20*/  SHF.R.U32.HI R0, RZ, R0, R9 ;  /* 0x00000000ff007219 */ /* 0x000fe20000011609 */
[----:B------:R-:W-:Y:S01]  /*0b30*/  IMAD R28, R7, R20, R4 ;  /* 0x00000014071c7224 */ /* 0x000fe200078e0204 */
[----:B------:R-:W-:Y:S01]  /*0b40*/  IADD3 R5, P0, RZ, -R49, RZ ;  /* 0x80000031ff057210 */ /* 0x000fe20007f1e0ff */
[----:B------:R-:W-:Y:S02]  /*0b50*/  IMAD.MOV.U32 R21, RZ, RZ, 0x1 ;  /* 0x00000001ff157424 */ /* 0x000fe400078e00ff */
[----:B------:R-:W1:Y:S02]  /*0b60*/  LDC R6, c[0x0][0x618] ;  /* 0x00018600ff067b82 */ /* 0x000e640000000800 */
[----:B------:R-:W-:-:S04]  /*0b70*/  IMAD.X R9, RZ, RZ, ~R0, P0 ;  /* 0x000000ffff097224 */ /* 0x000fc800000e0e00 */
[-C--:B------:R-:W-:Y:S02]  /*0b80*/  IMAD R0, R9, R26.reuse, RZ ;  /* 0x0000001a09007224 */ /* 0x080fe400078e02ff */
[----:B------:R-:W2:Y:S01]  /*0b90*/  LDC R11, c[0x0][0x608] ;  /* 0x00018200ff0b7b82 */ /* 0x000ea20000000800 */
[----:B------:R-:W-:Y:S02]  /*0ba0*/  IMAD.MOV.U32 R9, RZ, RZ, R17 ;  /* 0x000000ffff097224 */ /* 0x000fe400078e0011 */
[----:B------:R-:W-:-:S05]  /*0bb0*/  IMAD.WIDE.U32 R8, R5, R26, R8 ;  /* 0x0000001a05087225 */ /* 0x000fca00078e0008 */
[----:B------:R-:W3:Y:S01]  /*0bc0*/  LDC R12, c[0x0][0x658] ;  /* 0x00019600ff0c7b82 */ /* 0x000ee20000000800 */
[----:B------:R-:W-:Y:S01]  /*0bd0*/  IMAD R5, R5, R27, R0 ;  /* 0x0000001b05057224 */ /* 0x000fe200078e0200 */
[----:B0-----:R-:W-:-:S03]  /*0be0*/  ISETP.NE.U32.AND P0, PT, R24, RZ, PT ;  /* 0x000000ff1800720c */ /* 0x001fc60003f05070 */
[----:B------:R-:W-:Y:S01]  /*0bf0*/  IMAD.IADD R5, R9, 0x1, R5 ;  /* 0x0000000109057824 */ /* 0x000fe200078e0205 */
[----:B------:R-:W-:Y:S01]  /*0c00*/  ISETP.NE.AND.EX P0, PT, R25, RZ, PT, P0 ;  /* 0x000000ff1900720c */ /* 0x000fe20003f05300 */
[----:B------:R-:W-:Y:S01]  /*0c10*/  IMAD.MOV.U32 R9, RZ, RZ, -0x1 ;  /* 0xffffffffff097424 */ /* 0x000fe200078e00ff */
[----:B------:R-:W0:Y:S02]  /*0c20*/  LDC R15, c[0x0][0x600] ;  /* 0x00018000ff0f7b82 */ /* 0x000e240000000800 */
[-CC-:B-1----:R-:W-:Y:S02]  /*0c30*/  SHF.R.U64 R13, R8, R6.reuse, R5.reuse ;  /* 0x00000006080d7219 */ /* 0x182fe40000001205 */
[----:B------:R-:W-:-:S04]  /*0c40*/  SHF.R.U32.HI R0, RZ, R6, R5 ;  /* 0x00000006ff007219 */ /* 0x000fc80000011605 */
[----:B------:R-:W1:Y:S01]  /*0c50*/  LDC R14, c[0x0][0x648] ;  /* 0x00019200ff0e7b82 */ /* 0x000e620000000800 */
[-CC-:B--2---:R-:W-:Y:S02]  /*0c60*/  SHF.R.U64 R29, R13, R11.reuse, R0.reuse ;  /* 0x0000000b0d1d7219 */ /* 0x184fe40000001200 */
[----:B------:R-:W-:-:S05]  /*0c70*/  SHF.R.U32.HI R5, RZ, R11, R0 ;  /* 0x0000000bff057219 */ /* 0x000fca0000011600 */
[----:B------:R-:W2:Y:S01]  /*0c80*/  LDC R26, c[0x0][0x638] ;  /* 0x00018e00ff1a7b82 */ /* 0x000ea20000000800 */
[-CC-:B---3--:R-:W-:Y:S02]  /*0c90*/  SHF.R.U64 R20, R29, R12.reuse, R5.reuse ;  /* 0x0000000c1d147219 */ /* 0x188fe40000001205 */
[-C--:B------:R-:W-:Y:S02]  /*0ca0*/  SHF.L.U32 R0, R9, R12.reuse, RZ ;  /* 0x0000000c09007219 */ /* 0x080fe400000006ff */
[----:B------:R-:W-:Y:S01]  /*0cb0*/  SHF.R.U32.HI R5, RZ, R12, R5 ;  /* 0x0000000cff057219 */ /* 0x000fe20000011605 */
[----:B------:R-:W-:Y:S01]  /*0cc0*/  IMAD.MOV.U32 R4, RZ, RZ, R20 ;  /* 0x000000ffff047224 */ /* 0x000fe200078e0014 */
[----:B------:R-:W-:Y:S01]  /*0cd0*/  LOP3.LUT R10, RZ, R0, RZ, 0x33, !PT ;  /* 0x00000000ff0a7212 */ /* 0x000fe200078e33ff */
[----:B------:R-:W3:Y:S01]  /*0ce0*/  LDC R27, c[0x0][0x610] ;  /* 0x00018400ff1b7b82 */ /* 0x000ee20000000800 */
[----:B------:R-:W-:Y:S05]  /*0cf0*/  @!P0 BRA `(.L_x_10) ;  /* 0x0000000000288947 */ /* 0x000fea0003800000 */
[----:B------:R-:W4:Y:S02]  /*0d00*/  LDC R9, c[0x0][0x64c] ;  /* 0x00019300ff097b82 */ /* 0x000f240000000800 */
[----:B----4-:R-:W-:-:S05]  /*0d10*/  IADD3 R9, P0, R20, R9, RZ ;  /* 0x0000000914097210 */ /* 0x010fca0007f1e0ff */
        /* <DEDUP_REMOVED lines=8> */
.L_x_10:
[----:B-1----:R-:W-:Y:S01]  /*0da0*/  SHF.R.U64 R4, R4, R14, R5 ;  /* 0x0000000e04047219 */ /* 0x002fe20000001205 */
[----:B0-----:R-:W-:Y:S01]  /*0db0*/  VIADD R6, R15, 0xffffffff ;  /* 0xffffffff0f067836 */ /* 0x001fe20000000000 */
[----:B------:R-:W-:Y:S02]  /*0dc0*/  SHF.L.U32 R0, R21, R12, RZ ;  /* 0x0000000c15007219 */ /* 0x000fe400000006ff */
[----:B------:R-:W-:Y:S01]  /*0dd0*/  LOP3.LUT R5, R29, R10, RZ, 0xc0, !PT ;  /* 0x0000000a1d057212 */ /* 0x000fe200078ec0ff */
[----:B------:R-:W-:Y:S01]  /*0de0*/  IMAD.MOV R7, RZ, RZ, -R4 ;  /* 0x000000ffff077224 */ /* 0x000fe200078e0a04 */
[----:B------:R-:W-:Y:S02]  /*0df0*/  SEL R3, R3, R28, !P1 ;  /* 0x0000001c03037207 */ /* 0x000fe40004800000 */
[----:B------:R-:W-:Y:S01]  /*0e00*/  LOP3.LUT R6, R13, R6, RZ, 0xc0, !PT ;  /* 0x000000060d067212 */ /* 0x000fe200078ec0ff */
[----:B------:R-:W-:Y:S02]  /*0e10*/  IMAD R4, R0, R4, R5 ;  /* 0x0000000400047224 */ /* 0x000fe400078e0205 */
[----:B--2---:R-:W-:-:S02]  /*0e20*/  IMAD R0, R7, R26, R20 ;  /* 0x0000001a07007224 */ /* 0x004fc400078e0214 */
[----:B---3--:R-:W-:Y:S02]  /*0e30*/  IMAD R3, R4, R27, R3 ;  /* 0x0000001b04037224 */ /* 0x008fe400078e0203 */
[----:B------:R-:W-:Y:S02]  /*0e40*/  IMAD.MOV.U32 R5, RZ, RZ, 0x1 ;  /* 0x00000001ff057424 */ /* 0x000fe400078e00ff */
[----:B------:R-:W-:-:S03]  /*0e50*/  IMAD R4, R0, R15, R6 ;  /* 0x0000000f00047224 */ /* 0x000fc600078e0206 */
[----:B------:R-:W-:Y:S02]  /*0e60*/  PRMT R0, R5, 0x7610, R0 ;  /* 0x0000761005007816 */ /* 0x000fe40000000000 */
[----:B------:R-:W-:Y:S02]  /*0e70*/  SEL R44, R4, R3, !P1 ;  /* 0x00000003042c7207 */ /* 0x000fe40004800000 */
[----:B------:R-:W-:-:S07]  /*0e80*/  SEL R43, R3, R4, !P1 ;  /* 0x00000004032b7207 */ /* 0x000fce0004800000 */
.L_x_8:
[----:B------:R-:W-:-:S08]  /*0e90*/  NOP ;  /* 0x0000000000007918 */ /* 0x000fd00000000000 */
[----:B------:R-:W0:Y:S02]  /*0ea0*/  USETMAXREG.TRY_ALLOC.CTAPOOL UP0, 0xe8 ;  /* 0x000000e8000079c8 */ /* 0x000e240008000600 */
[----:B0-----:R-:W-:-:S13]  /*0eb0*/  PLOP3.LUT P0, PT, PT, PT, UP0, 0x80, 0x0 ;  /* 0x000000000000781c */ /* 0x001fda0003f0f008 */
[----:B------:R-:W-:Y:S05]  /*0ec0*/  @!P0 BRA `(.L_x_8) ;  /* 0xfffffffc00f08947 */ /* 0x000fea000383ffff */
[----:B------:R-:W-:Y:S01]  /*0ed0*/  ULDC.64 UR4, c[0x0][0x598] ;  /* 0x0001660000047ab9 */ /* 0x000fe20000000a00 */
[----:B------:R-:W-:Y:S01]  /*0ee0*/  ULDC.64 UR36, c[0x0][0x208] ;  /* 0x0000820000247ab9 */ /* 0x000fe20000000a00 */
[----:B------:R-:W-:-:S04]  /*0ef0*/  ISETP.NE.U32.AND P0, PT, RZ, UR4, PT ;  /* 0x00000004ff007c0c */ /* 0x000fc8000bf05070 */
[----:B------:R-:W-:-:S13]  /*0f00*/  ISETP.NE.AND.EX P0, PT, RZ, UR5, PT, P0 ;  /* 0x00000005ff007c0c */ /* 0x000fda000bf05300 */
[----:B------:R-:W-:Y:S05]  /*0f10*/  @!P0 BRA `(.L_x_11) ;  /* 0x00000000001c8947 */ /* 0x000fea0003800000 */
[----:B------:R-:W0:Y:S02]  /*0f20*/  LDC.64 R4, c[0x0][0x598] ;  /* 0x00016600ff047b82 */ /* 0x000e240000000a00 */
[----:B0-----:R-:W2:Y:S02]  /*0f30*/  LDG.E.64 R4, desc[UR36][R4.64] ;  /* 0x0000002404047981 */ /* 0x001ea4000c1e1b00 */
[----:B--2---:R-:W-:-:S04]  /*0f40*/  ISETP.NE.U32.AND P0, PT, R4, RZ, PT ;  /* 0x000000ff0400720c */ /* 0x004fc80003f05070 */
[----:B------:R-:W-:-:S13]  /*0f50*/  ISETP.NE.AND.EX P0, PT, R5, RZ, PT, P0 ;  /* 0x000000ff0500720c */ /* 0x000fda0003f05300 */
[----:B------:R-:W-:Y:S05]  /*0f60*/  @!P0 BRA `(.L_x_11) ;  /* 0x0000000000088947 */ /* 0x000fea0003800000 */
[----:B------:R0:W5:Y:S01]  /*0f70*/  LD.E R40, desc[UR36][R4.64] ;  /* 0x0000002404287980 */ /* 0x000162000c101900 */
[----:B------:R-:W-:Y:S05]  /*0f80*/  BRA `(.L_x_12) ;  /* 0x0000000000247947 */ /* 0x000fea0003800000 */
.L_x_11:
[----:B------:R-:W-:Y:S02]  /*0f90*/  ULDC.64 UR4, c[0x0][0x588] ;  /* 0x0001620000047ab9 */ /* 0x000fe40000000a00 */
[----:B------:R-:W-:-:S04]  /*0fa0*/  ISETP.NE.U32.AND P0, PT, RZ, UR4, PT ;  /* 0x00000004ff007c0c */ /* 0x000fc8000bf05070 */
[----:B------:R-:W-:-:S13]  /*0fb0*/  ISETP.NE.AND.EX P0, PT, RZ, UR5, PT, P0 ;  /* 0x00000005ff007c0c */ /* 0x000fda000bf05300 */
[----:B------:R-:W-:Y:S05]  /*0fc0*/  @!P0 BRA `(.L_x_13) ;  /* 0x00000000000c8947 */ /* 0x000fea0003800000 */
[----:B------:R-:W0:Y:S02]  /*0fd0*/  LDC.64 R40, c[0x0][0x588] ;  /* 0x00016200ff287b82 */ /* 0x000e240000000a00 */
[----:B0-----:R1:W5:Y:S01]  /*0fe0*/  LDG.E R40, desc[UR36][R40.64] ;  /* 0x0000002428287981 */ /* 0x001362000c1e1900 */
[----:B------:R-:W-:Y:S05]  /*0ff0*/  BRA `(.L_x_12) ;  /* 0x0000000000087947 */ /* 0x000fea0003800000 */
.L_x_13:
[----:B------:R-:W-:Y:S02]  /*1000*/  ULDC UR4, c[0x0][0x580] ;  /* 0x0001600000047ab9 */ /* 0x000fe40000000800 */
[----:B------:R-:W-:-:S07]  /*1010*/  IMAD.U32 R40, RZ, RZ, UR4 ;  /* 0x00000004ff287e24 */ /* 0x000fce000f8e00ff */
.L_x_12:
[----:B------:R-:W-:Y:S02]  /*1020*/  ULDC.64 UR4, c[0x0][0x5a0] ;  /* 0x0001680000047ab9 */ /* 0x000fe40000000a00 */
[----:B------:R-:W-:-:S04]  /*1030*/  ISETP.NE.U32.AND P0, PT, RZ, UR4, PT ;  /* 0x00000004ff007c0c */ /* 0x000fc8000bf05070 */
[----:B------:R-:W-:-:S13]  /*1040*/  ISETP.NE.AND.EX P0, PT, RZ, UR5, PT, P0 ;  /* 0x00000005ff007c0c */ /* 0x000fda000bf05300 */
[----:B------:R-:W-:Y:S05]  /*1050*/  @!P0 BRA `(.L_x_14) ;  /* 0x00000000001c8947 */ /* 0x000fea0003800000 */
[----:B0-----:R-:W0:Y:S02]  /*1060*/  LDC.64 R4, c[0x0][0x5a0] ;  /* 0x00016800ff047b82 */ /* 0x001e240000000a00 */
[----:B0-----:R-:W2:Y:S02]  /*1070*/  LDG.E.64 R4, desc[UR36][R4.64] ;  /* 0x0000002404047981 */ /* 0x001ea4000c1e1b00 */
[----:B--2---:R-:W-:-:S04]  /*1080*/  ISETP.NE.U32.AND P0, PT, R4, RZ, PT ;  /* 0x000000ff0400720c */ /* 0x004fc80003f05070 */
[----:B------:R-:W-:-:S13]  /*1090*/  ISETP.NE.AND.EX P0, PT, R5, RZ, PT, P0 ;  /* 0x000000ff0500720c */ /* 0x000fda0003f05300 */
[----:B------:R-:W-:Y:S05]  /*10a0*/  @!P0 BRA `(.L_x_14) ;  /* 0x0000000000088947 */ /* 0x000fea0003800000 */
[----:B-1----:R0:W5:Y:S01]  /*10b0*/  LD.E R41, desc[UR36][R4.64] ;  /* 0x0000002404297980 */ /* 0x002162000c101900 */
[----:B------:R-:W-:Y:S05]  /*10c0*/  BRA `(.L_x_15) ;  /* 0x0000000000247947 */ /* 0x000fea0003800000 */
.L_x_14:
[----:B------:R-:W-:Y:S02]  /*10d0*/  ULDC.64 UR4, c[0x0][0x590] ;  /* 0x0001640000047ab9 */ /* 0x000fe40000000a00 */
[----:B------:R-:W-:-:S04]  /*10e0*/  ISETP.NE.U32.AND P0, PT, RZ, UR4, PT ;  /* 0x00000004ff007c0c */ /* 0x000fc8000bf05070 */
[----:B------:R-:W-:-:S13]  /*10f0*/  ISETP.NE.AND.EX P0, PT, RZ, UR5, PT, P0 ;  /* 0x00000005ff007c0c */ /* 0x000fda000bf05300 */
[----:B------:R-:W-:Y:S05]  /*1100*/  @!P0 BRA `(.L_x_16) ;  /* 0x00000000000c8947 */ /* 0x000fea0003800000 */
[----:B0-----:R-:W1:Y:S02]  /*1110*/  LDC.64 R4, c[0x0][0x590] ;  /* 0x00016400ff047b82 */ /* 0x001e640000000a00 */
[----:B-1----:R1:W5:Y:S01]  /*1120*/  LDG.E R41, desc[UR36][R4.64] ;  /* 0x0000002404297981 */ /* 0x002362000c1e1900 */
[----:B------:R-:W-:Y:S05]  /*1130*/  BRA `(.L_x_15) ;  /* 0x0000000000087947 */ /* 0x000fea0003800000 */
.L_x_16:
[----:B------:R-:W-:Y:S02]  /*1140*/  ULDC UR4, c[0x0][0x584] ;  /* 0x0001610000047ab9 */ /* 0x000fe40000000800 */
[----:B-1----:R-:W-:-:S07]  /*1150*/  IMAD.U32 R41, RZ, RZ, UR4 ;  /* 0x00000004ff297e24 */ /* 0x002fce000f8e00ff */
.L_x_15:
[----:B------:R-:W-:-:S13]  /*1160*/  LOP3.LUT P0, RZ, R0, 0xff, RZ, 0xc0, !PT ;  /* 0x000000ff00ff7812 */ /* 0x000fda000780c0ff */
[----:B------:R-:W-:Y:S05]  /*1170*/  @!P0 EXIT ;  /* 0x000000000000894d */ /* 0x000fea0003800000 */
[----:B------:R-:W-:Y:S01]  /*1180*/  ULDC UR4, c[0x0][0x28c] ;  /* 0x0000a30000047ab9 */ /* 0x000fe20000000800 */
[----:B------:R-:W-:Y:S01]  /*1190*/  LOP3.LUT R52, R19, 0x1, RZ, 0xfc, !PT ;  /* 0x0000000113347812 */ /* 0x000fe200078efcff */
[----:B------:R-:W-:Y:S01]  /*11a0*/  UIADD3 UR4, UR4, 0xff, URZ ;  /* 0x000000ff04047890 */ /* 0x000fe2000fffe03f */
[----:B------:R-:W-:Y:S01]  /*11b0*/  UMOV UR38, URZ ;  /* 0x0000003f00267c82 */ /* 0x000fe20008000000 */
[----:B------:R-:W-:Y:S02]  /*11c0*/  UMOV UR39, URZ ;  /* 0x0000003f00277c82 */ /* 0x000fe40008000000 */
[----:B------:R-:W-:-:S04]  /*11d0*/  USHF.R.S32.HI UR5, URZ, 0x1f, UR4 ;  /* 0x0000001f3f057899 */ /* 0x000fc80008011404 */
[----:B------:R-:W-:-:S04]  /*11e0*/  ULEA.HI UR5, UR5, UR4, URZ, 0x8 ;  /* 0x0000000405057291 */ /* 0x000fc8000f8f403f */
[----:B------:R-:W-:-:S12]  /*11f0*/  USHF.R.S32.HI UR40, URZ, 0x8, UR5 ;  /* 0x000000083f287899 */ /* 0x000fd80008011405 */
.L_x_72:
[----:B------:R-:W-:Y:S01]  /*1200*/  LOP3.LUT R0, R18, 0x80, RZ, 0xc0, !PT ;  /* 0x0000008012007812 */ /* 0x000fe200078ec0ff */
[----:B------:R-:W2:Y:S01]  /*1210*/  S2UR UR7, SR_CgaCtaId ;  /* 0x00000000000779c3 */ /* 0x000ea20000008800 */
[----:B------:R-:W-:Y:S02]  /*1220*/  UMOV UR6, 0x400 ;  /* 0x0000040000067882 */ /* 0x000fe40000000000 */
[----:B------:R-:W-:-:S06]  /*1230*/  SHF.R.U32.HI R0, RZ, 0x7, R0 ;  /* 0x00000007ff007819 */ /* 0x000fcc0000011600 */
[----:B------:R-:W3:Y:S01]  /*1240*/  SHFL.IDX PT, R0, R0, RZ, 0x1f ;  /* 0x00001fff00007589 */ /* 0x000ee200000e0000 */
[----:B--2---:R-:W-:Y:S01]  /*1250*/  ULEA UR6, UR7, UR6, 0x18 ;  /* 0x0000000607067291 */ /* 0x004fe2000f8ec03f */
[----:B---3--:R-:W-:-:S13]  /*1260*/  R2UR UR4, R0 ;  /* 0x00000000000472ca */ /* 0x008fda00000e0000 */
[----:B------:R-:W-:-:S04]  /*1270*/  ULEA.HI UR5, UR4, UR4, URZ, 0x1 ;  /* 0x0000000404057291 */ /* 0x000fc8000f8f083f */
[----:B------:R-:W-:-:S04]  /*1280*/  ULOP3.LUT UR5, UR5, 0x7fffe, URZ, 0xc0, !UPT ;  /* 0x0007fffe05057892 */ /* 0x000fc8000f8ec03f */
[----:B------:R-:W-:-:S03]  /*1290*/  UIADD3 UR5, UR4, -UR5, URZ ;  /* 0x8000000504057290 */ /* 0x000fc6000fffe03f */
[----:B------:R-:W-:Y:S01]  /*12a0*/  ULDC UR4, c[0x0][0x28c] ;  /* 0x0000a30000047ab9 */ /* 0x000fe20000000800 */
[----:B------:R-:W-:Y:S01]  /*12b0*/  ULEA UR5, UR5, UR6, 0xd ;  /* 0x0000000605057291 */ /* 0x000fe2000f8e683f */
[----:B------:R-:W-:-:S03]  /*12c0*/  ISETP.LT.AND P0, PT, RZ, UR4, PT ;  /* 0x00000004ff007c0c */ /* 0x000fc6000bf01270 */
[----:B------:R-:W-:-:S04]  /*12d0*/  UIADD3 UR5, UR5, 0x100, URZ ;  /* 0x0000010005057890 */ /* 0x000fc8000fffe03f */
[----:B------:R-:W-:-:S04]  /*12e0*/  USHF.R.U32.HI UR5, URZ, 0x4, UR5 ;  /* 0x000000043f057899 */ /* 0x000fc80008011605 */
[----:B------:R-:W-:-:S04]  /*12f0*/  ULOP3.LUT UR5, UR5, 0x3fff, URZ, 0xc0, !UPT ;  /* 0x00003fff05057892 */ /* 0x000fc8000f8ec03f */
[----:B------:R-:W-:Y:S01]  /*1300*/  ULOP3.LUT UR41, UR5, 0x10000, URZ, 0xfc, !UPT ;  /* 0x0001000005297892 */ /* 0x000fe2000f8efc3f */
[----:B------:R-:W-:Y:S11]  /*1310*/  @P0 BRA `(.L_x_17) ;  /* 0x0000000000400947 */ /* 0x000ff60003800000 */
[----:B------:R-:W-:Y:S01]  /*1320*/  MOV R0, 0x0 ;  /* 0x0000000000007802 */ /* 0x000fe20000000f00 */
[----:B------:R-:W-:Y:S01]  /*1330*/  ULDC.64 UR4, c[0x4][0x68] ;  /* 0x01001a0000047ab9 */ /* 0x000fe20000000a00 */
[----:B------:R-:W-:Y:S01]  /*1340*/  ULDC.64 UR6, c[0x4][0x8] ;  /* 0x0100020000067ab9 */ /* 0x000fe20000000a00 */
[----:B01----:R-:W-:Y:S01]  /*1350*/  IMAD.U32 R4, RZ, RZ, UR4 ;  /* 0x00000004ff047e24 */ /* 0x003fe2000f8e00ff */
[----:B------:R0:W1:Y:S01]  /*1360*/  LDC.64 R14, c[0x4][R0] ;  /* 0x01000000000e7b82 */ /* 0x0000620000000a00 */
[----:B------:R-:W-:Y:S01]  /*1370*/  IMAD.U32 R5, RZ, RZ, UR5 ;  /* 0x00000005ff057e24 */ /* 0x000fe2000f8e00ff */
[----:B------:R-:W-:Y:S01]  /*1380*/  ULDC.64 UR4, c[0x4][0x70] ;  /* 0x01001c0000047ab9 */ /* 0x000fe20000000a00 */
[----:B------:R-:W-:Y:S02]  /*1390*/  IMAD.U32 R10, RZ, RZ, UR6 ;  /* 0x00000006ff0a7e24 */ /* 0x000fe4000f8e00ff */
[----:B------:R-:W-:Y:S02]  /*13a0*/  IMAD.U32 R6, RZ, RZ, UR4 ;  /* 0x00000004ff067e24 */ /* 0x000fe4000f8e00ff */
[----:B------:R-:W-:-:S02]  /*13b0*/  IMAD.U32 R7, RZ, RZ, UR5 ;  /* 0x00000005ff077e24 */ /* 0x000fc4000f8e00ff */
[----:B------:R-:W-:Y:S02]  /*13c0*/  IMAD.U32 R11, RZ, RZ, UR7 ;  /* 0x00000007ff0b7e24 */ /* 0x000fe4000f8e00ff */
[----:B------:R-:W-:Y:S02]  /*13d0*/  IMAD.MOV.U32 R8, RZ, RZ, 0x1e1 ;  /* 0x000001e1ff087424 */ /* 0x000fe400078e00ff */
[----:B------:R-:W-:Y:S02]  /*13e0*/  IMAD.MOV.U32 R12, RZ, RZ, 0x1 ;  /* 0x00000001ff0c7424 */ /* 0x000fe400078e00ff */
[----:B0-----:R-:W-:-:S07]  /*13f0*/  IMAD.MOV.U32 R13, RZ, RZ, RZ ;  /* 0x000000ffff0d7224 */ /* 0x001fce00078e00ff */
[----:B------:R-:W-:-:S07]  /*1400*/  LEPC R20, `(.L_x_17) ;  /* 0x000000001014794e */ /* 0x000fce0000000000 */
[----:B-1---5:R-:W-:Y:S05]  /*1410*/  CALL.ABS.NOINC R14 ;  /* 0x000000000e007343 */ /* 0x022fea0003c00000 */
.L_x_17:
[----:B------:R-:W-:-:S13]  /*1420*/  ISETP.NE.AND P0, PT, R52, 0x3, PT ;  /* 0x000000033400780c */ /* 0x000fda0003f05270 */
[----:B------:R-:W-:Y:S05]  /*1430*/  @!P0 BRA `(.L_x_18) ;  /* 0x0000000000048947 */ /* 0x000fea0003800000 */
[----:B------:R-:W-:Y:S01]  /*1440*/  BPT.TRAP 0x1 ;  /* 0x000000040000795c */ /* 0x000fe20000300000 */
.L_x_18:
[----:B------:R-:W2:Y:S01]  /*1450*/  S2UR UR5, SR_CgaCtaId ;  /* 0x00000000000579c3 */ /* 0x000ea20000008800 */
[----:B------:R-:W-:Y:S01]  /*1460*/  UMOV UR4, 0x400 ;  /* 0x0000040000047882 */ /* 0x000fe20000000000 */
[----:B------:R-:W-:Y:S02]  /*1470*/  IMAD.U32 R0, RZ, RZ, UR38 ;  /* 0x00000026ff007e24 */ /* 0x000fe4000f8e00ff */
[----:B------:R-:W-:-:S03]  /*1480*/  IMAD.U32 R3, RZ, RZ, UR39 ;  /* 0x00000027ff037e24 */ /* 0x000fc6000f8e00ff */
[----:B------:R-:W-:Y:S01]  /*1490*/  SHF.L.U32 R0, R0, 0x1f, RZ ;  /* 0x0000001f00007819 */ /* 0x000fe200000006ff */
[----:B--2---:R-:W-:-:S06]  /*14a0*/  ULEA UR4, UR5, UR4, 0x18 ;  /* 0x0000000405047291 */ /* 0x004fcc000f8ec03f */
[----:B------:R-:W-:-:S04]  /*14b0*/  IMAD.U32 R6, RZ, RZ, UR4 ;  /* 0x00000004ff067e24 */ /* 0x000fc8000f8e00ff */
[----:B------:R-:W-:-:S04]  /*14c0*/  IMAD R3, R3, 0x8, R6 ;  /* 0x0000000803037824 */ /* 0x000fc800078e0206 */
[----:B------:R2:W3:Y:S01]  /*14d0*/  SYNCS.PHASECHK.TRANS64.TRYWAIT P1, [R3+URZ], R0 ;  /* 0x00000000030075a7 */ /* 0x0004e2000802017f */
[----:B------:R-:W-:Y:S05]  /*14e0*/  @!P0 BRA `(.L_x_19) ;  /* 0x0000000000048947 */ /* 0x000fea0003800000 */
[----:B------:R-:W-:Y:S01]  /*14f0*/  BPT.TRAP 0x1 ;  /* 0x000000040000795c */ /* 0x000fe20000300000 */
.L_x_19:
[----:B---3--:R-:W-:Y:S05]  /*1500*/  @P1 BRA `(.L_x_20) ;  /* 0x0000000000081947 */ /* 0x008fea0003800000 */
[----:B------:R-:W3:Y:S02]  /*1510*/  SYNCS.PHASECHK.TRANS64.TRYWAIT P1, [R3+URZ], R0 ;  /* 0x00000000030075a7 */ /* 0x000ee4000802017f */
[----:B---3--:R-:W-:Y:S05]  /*1520*/  @!P1 BRA `(.L_x_21) ;  /* 0x0000004000689947 */ /* 0x008fea0003800000 */
.L_x_20:
[----:B------:R-:W-:-:S04]  /*1530*/  UISETP.LT.AND UP0, UPT, UR40, 0x1, UPT ;  /* 0x000000012800788c */ /* 0x000fc8000bf01270 */
[----:B------:R-:W-:-:S06]  /*1540*/  USEL UR4, UR40, 0x1, UP0 ;  /* 0x0000000128047887 */ /* 0x000fcc0008000000 */
[----:B--23--:R-:W-:Y:S01]  /*1550*/  IMAD.U32 R0, RZ, RZ, UR4 ;  /* 0x00000004ff007e24 */ /* 0x00cfe2000f8e00ff */
[----:B------:R-:W-:Y:S05]  /*1560*/  WARPSYNC.ALL ;  /* 0x0000000000007948 */ /* 0x000fea0003800000 */
[----:B------:R-:W-:-:S04]  /*1570*/  IADD3 R0, -R0, UR40, RZ ;  /* 0x0000002800007c10 */ /* 0x000fc8000fffe1ff */
[----:B------:R-:W-:Y:S02]  /*1580*/  ISETP.GE.AND P1, PT, R0, 0x1, PT ;  /* 0x000000010000780c */ /* 0x000fe40003f26270 */
[----:B------:R-:W-:Y:S01]  /*1590*/  R2UR UR4, R6 ;  /* 0x00000000060472ca */ /* 0x000fe200000e0000 */
[----:B------:R-:W-:Y:S01]  /*15a0*/  ULEA UR8, UR39, UR41, 0xc ;  /* 0x0000002927087291 */ /* 0x000fe2000f8e603f */
[----:B------:R-:W-:Y:S01]  /*15b0*/  WARPGROUP.ARRIVE ;  /* 0x00000000000079c5 */ /* 0x000fe20000000000 */
[----:B------:R-:W-:Y:S01]  /*15c0*/  UMOV UR9, 0x40000040 ;  /* 0x4000004000097882 */ /* 0x000fe20000000000 */
[----:B------:R-:W-:Y:S01]  /*15d0*/  UMOV UR11, 0x40000040 ;  /* 0x40000040000b7882 */ /* 0x000fe20000000000 */
[----:B------:R-:W-:Y:S01]  /*15e0*/  UIADD3 UR12, UR8, 0x400, URZ ;  /* 0x00000400080c7890 */ /* 0x000fe2000fffe03f */
[----:B------:R-:W-:Y:S01]  /*15f0*/  UMOV UR15, UR11 ;  /* 0x0000000b000f7c82 */ /* 0x000fe20008000000 */
[----:B------:R-:W-:Y:S01]  /*1600*/  UMOV UR13, 0x40000040 ;  /* 0x40000040000d7882 */ /* 0x000fe20000000000 */
[----:B------:R-:W-:-:S05]  /*1610*/  UIADD3 UR5, UR8, 0x402, URZ ;  /* 0x0000040208057890 */ /* 0x000fca000fffe03f */
[----:B------:R-:W-:-:S04]  /*1620*/  UIADD3 UR4, UR4, 0x30100, URZ ;  /* 0x0003010004047890 */ /* 0x000fc8000fffe03f */
[----:B------:R-:W-:-:S04]  /*1630*/  USHF.R.U32.HI UR4, URZ, 0x4, UR4 ;  /* 0x000000043f047899 */ /* 0x000fc80008011604 */
[----:B------:R-:W-:-:S04]  /*1640*/  ULOP3.LUT UR4, UR4, 0x3fff, URZ, 0xc0, !UPT ;  /* 0x00003fff04047892 */ /* 0x000fc8000f8ec03f */
[----:B------:R-:W-:-:S04]  /*1650*/  ULOP3.LUT UR4, UR4, 0x10000, URZ, 0xfc, !UPT ;  /* 0x0001000004047892 */ /* 0x000fc8000f8efc3f */
[----:B------:R-:W-:-:S07]  /*1660*/  ULEA UR6, UR39, UR4, 0x8 ;  /* 0x0000000427067291 */ /* 0x000fce000f8e403f */
[----:B------:R-:W-:Y:S02]  /*1670*/  UMOV UR10, UR6 ;  /* 0x00000006000a7c82 */ /* 0x000fe40008000000 */
[----:B------:R-:W-:Y:S01]  /*1680*/  IGMMA.64x16x32.S8.S8 R32, gdesc[UR8], RZ, !UPT, gsb0 ;  /* 0x00600000082079f1 */ /* 0x000fe2000c0410ff */
[----:B------:R-:W-:Y:S01]  /*1690*/  UMOV UR14, UR10 ;  /* 0x0000000a000e7c82 */ /* 0x000fe20008000000 */
[----:B------:R-:W-:Y:S01]  /*16a0*/  UIADD3 UR10, UR6, 0x86, URZ ;  /* 0x00000086060a7890 */ /* 0x000fe2000fffe03f */
[----:B------:R-:W-:Y:S01]  /*16b0*/  UMOV UR9, 0x40000040 ;  /* 0x4000004000097882 */ /* 0x000fe20000000000 */
[----:B------:R-:W-:Y:S01]  /*16c0*/  UMOV UR11, 0x40000040 ;  /* 0x40000040000b7882 */ /* 0x000fe20000000000 */
[----:B------:R-:W-:Y:S02]  /*16d0*/  WARPGROUP.DEPBAR.LE gsb0, 0x0 ;  /* 0x00008000000079c5 */ /* 0x000fe40000010000 */
[----:B------:R-:W-:-:S06]  /*16e0*/  WARPGROUP.ARRIVE ;  /* 0x00000000000079c5 */ /* 0x000fcc0000000000 */
[----:B------:R-:W-:Y:S01]  /*16f0*/  IGMMA.64x16x32.S8.S8 R24, gdesc[UR12], RZ, !UPT, gsb0 ;  /* 0x006000000c1879f1 */ /* 0x000fe2000c0410ff */
[----:B------:R-:W-:Y:S02]  /*1700*/  UIADD3 UR12, UR8, 0x2, URZ ;  /* 0x00000002080c7890 */ /* 0x000fe4000fffe03f */
[----:B------:R-:W-:Y:S01]  /*1710*/  UIADD3 UR14, UR6, 0x2, URZ ;  /* 0x00000002060e7890 */ /* 0x000fe2000fffe03f */
[----:B------:R-:W-:Y:S01]  /*1720*/  UMOV UR13, 0x40000040 ;  /* 0x40000040000d7882 */ /* 0x000fe20000000000 */
[----:B------:R-:W-:Y:S01]  /*1730*/  UMOV UR15, 0x40000040 ;  /* 0x40000040000f7882 */ /* 0x000fe20000000000 */
[----:B------:R-:W-:Y:S02]  /*1740*/  WARPGROUP.DEPBAR.LE gsb0, 0x0 ;  /* 0x00008000000079c5 */ /* 0x000fe40000010000 */
[----:B------:R-:W-:-:S06]  /*1750*/  WARPGROUP.ARRIVE ;  /* 0x00000000000079c5 */ /* 0x000fcc0000000000 */
[----:B------:R-:W-:Y:S01]  /*1760*/  IGMMA.64x16x32.S8.S8 R32, gdesc[UR12], R32, gsb0 ;  /* 0x006000000c2079f1 */ /* 0x000fe20008041020 */
[----:B------:R-:W-:Y:S01]  /*1770*/  UMOV UR12, UR5 ;  /* 0x00000005000c7c82 */ /* 0x000fe20008000000 */
[----:B------:R-:W-:Y:S01]  /*1780*/  UMOV UR13, 0x40000040 ;  /* 0x40000040000d7882 */ /* 0x000fe20000000000 */
[----:B------:R-:W-:Y:S01]  /*1790*/  UIADD3 UR5, UR8, 0x404, URZ ;  /* 0x0000040408057890 */ /* 0x000fe2000fffe03f */
[----:B------:R-:W-:Y:S02]  /*17a0*/  WARPGROUP.DEPBAR.LE gsb0, 0x0 ;  /* 0x00008000000079c5 */ /* 0x000fe40000010000 */
[----:B------:R-:W-:-:S06]  /*17b0*/  WARPGROUP.ARRIVE ;  /* 0x00000000000079c5 */ /* 0x000fcc0000000000 */
[----:B------:R-:W-:Y:S01]  /*17c0*/  IGMMA.64x16x32.S8.S8 R24, gdesc[UR12], R24, gsb0 ;  /* 0x006000000c1879f1 */ /* 0x000fe20008041018 */
        /* <DEDUP_REMOVED lines=56> */
[----:B------:R-:W-:Y:S01]  /*1b50*/  UIADD3 UR6, UR8, 0xc06, URZ ;  /* 0x00000c0608067890 */ /* 0x000fe2000fffe03f */
[----:B------:R-:W-:Y:S02]  /*1b60*/  WARPGROUP.DEPBAR.LE gsb0, 0x0 ;  /* 0x00008000000079c5 */ /* 0x000fe40000010000 */
[----:B------:R-:W-:-:S06]  /*1b70*/  WARPGROUP.ARRIVE ;  /* 0x00000000000079c5 */ /* 0x000fcc0000000000 */
[----:B------:R-:W-:Y:S01]  /*1b80*/  IGMMA.64x16x32.S8.S8 R32, gdesc[UR12], R32, gsb0 ;  /* 0x006000000c2079f1 */ /* 0x000fe20008041020 */
[----:B------:R-:W-:Y:S01]  /*1b90*/  UMOV UR12, UR5 ;  /* 0x00000005000c7c82 */ /* 0x000fe20008000000 */
[----:B------:R-:W-:Y:S01]  /*1ba0*/  UMOV UR13, 0x40000040 ;  /* 0x40000040000d7882 */ /* 0x000fe20000000000 */
[----:B------:R-:W-:-:S07]  /*1bb0*/  UIADD3 UR5, UR8, 0x806, URZ ;  /* 0x0000080608057890 */ /* 0x000fce000fffe03f */
[----:B------:R-:W-:Y:S01]  /*1bc0*/  UMOV UR8, UR5 ;  /* 0x0000000500087c82 */ /* 0x000fe20008000000 */
[----:B------:R-:W-:Y:S02]  /*1bd0*/  WARPGROUP.DEPBAR.LE gsb0, 0x0 ;  /* 0x00008000000079c5 */ /* 0x000fe40000010000 */
[----:B------:R-:W-:-:S06]  /*1be0*/  WARPGROUP.ARRIVE ;  /* 0x00000000000079c5 */ /* 0x000fcc0000000000 */
[----:B------:R-:W-:Y:S03]  /*1bf0*/  IGMMA.64x16x32.S8.S8 R24, gdesc[UR12], R24, gsb0 ;  /* 0x006000000c1879f1 */ /* 0x000fe60008041018 */
[----:B------:R-:W-:Y:S02]  /*1c00*/  WARPGROUP.DEPBAR.LE gsb0, 0x0 ;  /* 0x00008000000079c5 */ /* 0x000fe40000010000 */
[----:B------:R-:W-:-:S06]  /*1c10*/  WARPGROUP.ARRIVE ;  /* 0x00000000000079c5 */ /* 0x000fcc0000000000 */
[----:B------:R-:W-:Y:S01]  /*1c20*/  IGMMA.64x16x32.S8.S8 R32, gdesc[UR8], R32, gsb0 ;  /* 0x00600000082079f1 */ /* 0x000fe20008041020 */
[----:B------:R-:W-:Y:S01]  /*1c30*/  UMOV UR8, UR6 ;  /* 0x0000000600087c82 */ /* 0x000fe20008000000 */
[----:B------:R-:W-:Y:S01]  /*1c40*/  UMOV UR9, 0x40000040 ;  /* 0x4000004000097882 */ /* 0x000fe20000000000 */
[----:B------:R-:W-:Y:S02]  /*1c50*/  WARPGROUP.DEPBAR.LE gsb0, 0x0 ;  /* 0x00008000000079c5 */ /* 0x000fe40000010000 */
[----:B------:R-:W-:-:S06]  /*1c60*/  WARPGROUP.ARRIVE ;  /* 0x00000000000079c5 */ /* 0x000fcc0000000000 */
[----:B------:R-:W-:Y:S03]  /*1c70*/  IGMMA.64x16x32.S8.S8 R24, gdesc[UR8], R24, gsb0 ;  /* 0x00600000081879f1 */ /* 0x000fe60008041018 */
[----:B------:R-:W-:Y:S02]  /*1c80*/  WARPGROUP.DEPBAR.LE gsb0, 0x0 ;  /* 0x00008000000079c5 */ /* 0x000fe40000010000 */
[----:B------:R-:W-:Y:S05]  /*1c90*/  @!P1 BRA `(.L_x_22) ;  /* 0x0000000800549947 */ /* 0x000fea0003800000 */
[----:B------:R-:W-:Y:S02]  /*1ca0*/  UIADD3 UR5, UR39, 0x1, URZ ;  /* 0x0000000127057890 */ /* 0x000fe4000fffe03f */
[----:B------:R-:W-:Y:S02]  /*1cb0*/  IMAD.U32 R3, RZ, RZ, UR39 ;  /* 0x00000027ff037e24 */ /* 0x000fe4000f8e00ff */
[----:B------:R-:W-:-:S04]  /*1cc0*/  UISETP.NE.AND UP0, UPT, UR5, 0x3, UPT ;  /* 0x000000030500788c */ /* 0x000fc8000bf05270 */
[----:B------:R-:W-:Y:S02]  /*1cd0*/  USEL UR6, URZ, 0x1, UP0 ;  /* 0x000000013f067887 */ /* 0x000fe40008000000 */
[----:B------:R-:W-:Y:S02]  /*1ce0*/  USEL UR5, UR5, URZ, UP0 ;  /* 0x0000003f05057287 */ /* 0x000fe40008000000 */
[----:B------:R-:W-:-:S06]  /*1cf0*/  ULOP3.LUT UR6, UR38, UR6, URZ, 0x3c, !UPT ;  /* 0x0000000626067292 */ /* 0x000fcc000f8e3c3f */
[----:B------:R-:W-:-:S07]  /*1d00*/  IMAD.U32 R7, RZ, RZ, UR6 ;  /* 0x00000006ff077e24 */ /* 0x000fce000f8e00ff */
.L_x_29:
[----:B------:R-:W-:Y:S05]  /*1d10*/  @!P0 BRA `(.L_x_23) ;  /* 0x0000000000048947 */ /* 0x000fea0003800000 */
[----:B------:R-:W-:Y:S01]  /*1d20*/  BPT.TRAP 0x1 ;  /* 0x000000040000795c */ /* 0x000fe20000300000 */
.L_x_23:
[----:B------:R-:W2:Y:S01]  /*1d30*/  S2UR UR7, SR_CgaCtaId ;  /* 0x00000000000779c3 */ /* 0x000ea20000008800 */
[----:B------:R-:W-:Y:S01]  /*1d40*/  UMOV UR6, 0x400 ;  /* 0x0000040000067882 */ /* 0x000fe20000000000 */
[----:B01----:R-:W-:Y:S01]  /*1d50*/  IMAD.U32 R5, RZ, RZ, UR5 ;  /* 0x00000005ff057e24 */ /* 0x003fe2000f8e00ff */
[----:B------:R-:W-:Y:S01]  /*1d60*/  SHF.L.U32 R4, R7, 0x1f, RZ ;  /* 0x0000001f07047819 */ /* 0x000fe200000006ff */
[----:B--2---:R-:W-:-:S06]  /*1d70*/  ULEA UR6, UR7, UR6, 0x18 ;  /* 0x0000000607067291 */ /* 0x004fcc000f8ec03f */
[----:B------:R-:W-:-:S04]  /*1d80*/  IMAD.U32 R6, RZ, RZ, UR6 ;  /* 0x00000006ff067e24 */ /* 0x000fc8000f8e00ff */
[----:B------:R-:W-:-:S04]  /*1d90*/  IMAD R5, R5, 0x8, R6 ;  /* 0x0000000805057824 */ /* 0x000fc800078e0206 */
[----:B------:R0:W1:Y:S01]  /*1da0*/  SYNCS.PHASECHK.TRANS64.TRYWAIT P1, [R5+URZ], R4 ;  /* 0x00000004050075a7 */ /* 0x000062000802017f */
[----:B------:R-:W-:Y:S05]  /*1db0*/  @!P0 BRA `(.L_x_24) ;  /* 0x0000000000048947 */ /* 0x000fea0003800000 */
[----:B------:R-:W-:Y:S01]  /*1dc0*/  BPT.TRAP 0x1 ;  /* 0x000000040000795c */ /* 0x000fe20000300000 */
.L_x_24:
[----:B-1----:R-:W-:Y:S05]  /*1dd0*/  @P1 BRA `(.L_x_25) ;  /* 0x0000000000081947 */ /* 0x002fea0003800000 */
[----:B------:R-:W1:Y:S02]  /*1de0*/  SYNCS.PHASECHK.TRANS64.TRYWAIT P1, [R5+URZ], R4 ;  /* 0x00000004050075a7 */ /* 0x000e64000802017f */
[----:B-1----:R-:W-:Y:S05]  /*1df0*/  @!P1 BRA `(.L_x_26) ;  /* 0x0000003800489947 */ /* 0x002fea0003800000 */
.L_x_25:
[----:B------:R-:W-:Y:S01]  /*1e00*/  ULEA UR8, UR5, UR4, 0x8 ;  /* 0x0000000405087291 */ /* 0x000fe2000f8e403f */
[----:B------:R-:W-:Y:S01]  /*1e10*/  WARPGROUP.ARRIVE ;  /* 0x00000000000079c5 */ /* 0x000fe20000000000 */
[----:B------:R-:W-:Y:S01]  /*1e20*/  ULEA UR6, UR5, UR41, 0xc ;  /* 0x0000002905067291 */ /* 0x000fe2000f8e603f */
[----:B------:R-:W-:Y:S01]  /*1e30*/  UMOV UR15, 0x40000040 ;  /* 0x40000040000f7882 */ /* 0x000fe20000000000 */
[----:B------:R-:W-:Y:S02]  /*1e40*/  UMOV UR13, 0x40000040 ;  /* 0x40000040000d7882 */ /* 0x000fe40000000000 */
[----:B------:R-:W-:Y:S01]  /*1e50*/  UIADD3 UR7, UR6, 0x400, URZ ;  /* 0x0000040006077890 */ /* 0x000fe2000fffe03f */
[----:B------:R-:W-:Y:S02]  /*1e60*/  UMOV UR14, UR8 ;  /* 0x00000008000e7c82 */ /* 0x000fe40008000000 */
[----:B------:R-:W-:Y:S01]  /*1e70*/  UMOV UR12, UR6 ;  /* 0x00000006000c7c82 */ /* 0x000fe20008000000 */
[----:B------:R-:W-:Y:S01]  /*1e80*/  UIADD3 UR10, UR8, 0x86, URZ ;  /* 0x00000086080a7890 */ /* 0x000fe2000fffe03f */
[----:B------:R-:W-:Y:S01]  /*1e90*/  IGMMA.64x16x32.S8.S8 R32, gdesc[UR12], R32, gsb0 ;  /* 0x006000000c2079f1 */ /* 0x000fe20008041020 */
[----:B------:R-:W-:Y:S01]  /*1ea0*/  UMOV UR13, 0x40000040 ;  /* 0x40000040000d7882 */ /* 0x000fe20000000000 */
[----:B------:R-:W-:Y:S01]  /*1eb0*/  UMOV UR12, UR7 ;  /* 0x00000007000c7c82 */ /* 0x000fe20008000000 */
[----:B------:R-:W-:Y:S01]  /*1ec0*/  UIADD3 UR7, UR6, 0x402, URZ ;  /* 0x0000040206077890 */ /* 0x000fe2000fffe03f */
[----:B------:R-:W-:Y:S01]  /*1ed0*/  UMOV UR11, 0x40000040 ;  /* 0x40000040000b7882 */ /* 0x000fe20000000000 */
[----:B------:R-:W-:Y:S01]  /*1ee0*/  UMOV UR9, 0x40000040 ;  /* 0x4000004000097882 */ /* 0x000fe20000000000 */
[----:B------:R-:W-:-:S02]  /*1ef0*/  WARPGROUP.DEPBAR.LE gsb0, 0x0 ;  /* 0x00008000000079c5 */ /* 0x000fc40000010000 */
        /* <DEDUP_REMOVED lines=71> */
[----:B------:R-:W-:Y:S02]  /*2370*/  UIADD3 UR8, UR6, 0x806, URZ ;  /* 0x0000080606087890 */ /* 0x000fe4000fffe03f */
[----:B------:R-:W-:Y:S01]  /*2380*/  UIADD3 UR6, UR6, 0xc06, URZ ;  /* 0x00000c0606067890 */ /* 0x000fe2000fffe03f */
        /* <DEDUP_REMOVED lines=18> */
[----:B------:R-:W-:Y:S01]  /*24b0*/  BPT.TRAP 0x1 ;  /* 0x000000040000795c */ /* 0x000fe20000300000 */
.L_x_27:
[----:B------:R-:W-:-:S13]  /*24c0*/  ISETP.NE.AND P1, PT, R23, RZ, PT ;  /* 0x000000ff1700720c */ /* 0x000fda0003f25270 */
[----:B01----:R-:W-:-:S04]  /*24d0*/  @P1 IMAD R4, R3, 0x8, R6 ;  /* 0x0000000803041824 */ /* 0x003fc800078e0206 */
[----:B------:R-:W-:-:S05]  /*24e0*/  @P1 VIADD R5, R4, 0x18 ;  /* 0x0000001804051836 */ /* 0x000fca0000000000 */
[----:B------:R-:W-:-:S04]  /*24f0*/  @P1 PRMT R5, R22, 0x654, R5 ;  /* 0x0000065416051816 */ /* 0x000fc80000000005 */
[----:B------:R0:W-:Y:S01]  /*2500*/  @P1 SYNCS.ARRIVE.TRANS64.RED.A1T0 RZ, [R5+URZ], RZ ;  /* 0x000000ff05ff19a7 */ /* 0x0001e2000810043f */
[----:B------:R-:W-:-:S13]  /*2510*/  ISETP.GT.U32.AND P1, PT, R19, 0x1, PT ;  /* 0x000000011300780c */ /* 0x000fda0003f24070 */
[----:B0-----:R-:W-:Y:S05]  /*2520*/  @P1 BRA `(.L_x_28) ;  /* 0x0000000000041947 */ /* 0x001fea0003800000 */
[----:B------:R-:W-:Y:S01]  /*2530*/  BPT.TRAP 0x1 ;  /* 0x000000040000795c */ /* 0x000fe20000300000 */
.L_x_28:
[----:B------:R-:W-:Y:S01]  /*2540*/  UIADD3 UR5, UR5, 0x1, URZ ;  /* 0x0000000105057890 */ /* 0x000fe2000fffe03f */
[C---:B------:R-:W-:Y:S01]  /*2550*/  ISETP.GT.AND P2, PT, R0.reuse, 0x1, PT ;  /* 0x000000010000780c */ /* 0x040fe20003f44270 */
[----:B------:R-:W-:Y:S02]  /*2560*/  VIADD R3, R3, 0x1 ;  /* 0x0000000103037836 */ /* 0x000fe40000000000 */
[----:B------:R-:W-:Y:S01]  /*2570*/  UISETP.NE.AND UP0, UPT, UR5, 0x3, UPT ;  /* 0x000000030500788c */ /* 0x000fe2000bf05270 */
[----:B------:R-:W-:Y:S02]  /*2580*/  VIADD R0, R0, 0xffffffff ;  /* 0xffffffff00007836 */ /* 0x000fe40000000000 */
[C---:B------:R-:W-:Y:S01]  /*2590*/  ISETP.NE.AND P1, PT, R3.reuse, 0x3, PT ;  /* 0x000000030300780c */ /* 0x040fe20003f25270 */
[----:B------:R-:W-:Y:S02]  /*25a0*/  USEL UR6, URZ, 0x1, UP0 ;  /* 0x000000013f067887 */ /* 0x000fe40008000000 */
[----:B------:R-:W-:Y:S01]  /*25b0*/  USEL UR5, UR5, URZ, UP0 ;  /* 0x0000003f05057287 */ /* 0x000fe20008000000 */
[----:B------:R-:W-:-:S03]  /*25c0*/  SEL R3, R3, RZ, P1 ;  /* 0x000000ff03037207 */ /* 0x000fc60000800000 */
[----:B------:R-:W-:Y:S01]  /*25d0*/  LOP3.LUT R7, R7, UR6, RZ, 0x3c, !PT ;  /* 0x0000000607077c12 */ /* 0x000fe2000f8e3cff */
[----:B------:R-:W-:Y:S07]  /*25e0*/  @P2 BRA `(.L_x_29) ;  /* 0xfffffff400c82947 */ /* 0x000fee000383ffff */
.L_x_22:
[----:B------:R-:W2:Y:S02]  /*25f0*/  LDC R0, c[0x0][0x28c] ;  /* 0x0000a300ff007b82 */ /* 0x000ea40000000800 */
[----:B--2---:R-:W-:-:S13]  /*2600*/  ISETP.GE.AND P1, PT, R0, 0x1, PT ;  /* 0x000000010000780c */ /* 0x004fda0003f26270 */
[----:B------:R-:W-:Y:S05]  /*2610*/  @!P1 BRA `(.L_x_30) ;  /* 0x0000000000509947 */ /* 0x000fea0003800000 */
[----:B------:R-:W-:Y:S05]  /*2620*/  @!P0 BRA `(.L_x_31) ;  /* 0x0000000000048947 */ /* 0x000fea0003800000 */
[----:B------:R-:W-:Y:S01]  /*2630*/  BPT.TRAP 0x1 ;  /* 0x000000040000795c */ /* 0x000fe20000300000 */
.L_x_31:
[----:B------:R-:W-:Y:S01]  /*2640*/  ISETP.NE.AND P0, PT, R23, RZ, PT ;  /* 0x000000ff1700720c */ /* 0x000fe20003f05270 */
[----:B------:R-:W-:Y:S01]  /*2650*/  BSSY B0, `(.L_x_32) ;  /* 0x000000e000007945 */ /* 0x000fe20003800000 */
[----:B------:R-:W-:-:S11]  /*2660*/  ISETP.GT.U32.AND P1, PT, R19, 0x1, PT ;  /* 0x000000011300780c */ /* 0x000fd60003f24070 */
[----:B------:R-:W-:Y:S05]  /*2670*/  @!P0 BRA `(.L_x_33) ;  /* 0x00000000002c8947 */ /* 0x000fea0003800000 */
[----:B------:R-:W-:-:S04]  /*2680*/  UISETP.LT.AND UP0, UPT, UR40, 0x1, UPT ;  /* 0x000000012800788c */ /* 0x000fc8000bf01270 */
[----:B------:R-:W-:-:S04]  /*2690*/  USEL UR6, UR40, 0x1, UP0 ;  /* 0x0000000128067887 */ /* 0x000fc80008000000 */
[----:B------:R-:W-:-:S04]  /*26a0*/  UIADD3 UR6, UR39, UR40, -UR6 ;  /* 0x0000002827067290 */ /* 0x000fc8000fffe806 */
[----:B------:R-:W-:-:S04]  /*26b0*/  UIMAD.WIDE.U32 UR4, UR6, -0x55555555, URZ ;  /* 0xaaaaaaab060478a5 */ /* 0x000fc8000f8e003f */
[----:B------:R-:W-:-:S04]  /*26c0*/  USHF.R.U32.HI UR4, URZ, 0x1, UR5 ;  /* 0x000000013f047899 */ /* 0x000fc80008011605 */
[----:B------:R-:W-:-:S06]  /*26d0*/  UIMAD UR6, UR4, -0x3, UR6 ;  /* 0xfffffffd040678a4 */ /* 0x000fcc000f8e0206 */
[----:B------:R-:W-:-:S04]  /*26e0*/  IMAD.U32 R3, RZ, RZ, UR6 ;  /* 0x00000006ff037e24 */ /* 0x000fc8000f8e00ff */
[----:B------:R-:W-:-:S04]  /*26f0*/  IMAD R0, R3, 0x8, R6 ;  /* 0x0000000803007824 */ /* 0x000fc800078e0206 */
[----:B------:R-:W-:-:S05]  /*2700*/  VIADD R3, R0, 0x18 ;  /* 0x0000001800037836 */ /* 0x000fca0000000000 */
[----:B------:R-:W-:-:S04]  /*2710*/  PRMT R3, R22, 0x654, R3 ;  /* 0x0000065416037816 */ /* 0x000fc80000000003 */
[----:B------:R2:W-:Y:S03]  /*2720*/  SYNCS.ARRIVE.TRANS64.RED.A1T0 RZ, [R3+URZ], RZ ;  /* 0x000000ff03ff79a7 */ /* 0x0005e6000810043f */
.L_x_33:
[----:B------:R-:W-:Y:S05]  /*2730*/  BSYNC B0 ;  /* 0x0000000000007941 */ /* 0x000fea0003800000 */
.L_x_32:
[----:B------:R-:W-:Y:S05]  /*2740*/  @P1 BRA `(.L_x_30) ;  /* 0x0000000000041947 */ /* 0x000fea0003800000 */
[----:B------:R-:W-:Y:S01]  /*2750*/  BPT.TRAP 0x1 ;  /* 0x000000040000795c */ /* 0x000fe20000300000 */
.L_x_30:
[----:B------:R-:W3:Y:S01]  /*2760*/  LDC R8, c[0x0][0x288] ;  /* 0x0000a200ff087b82 */ /* 0x000ee20000000800 */
[--C-:B------:R-:W-:Y:S01]  /*2770*/  SHF.R.U32.HI R0, RZ, 0x2, R18.reuse ;  /* 0x00000002ff007819 */ /* 0x100fe20000011612 */
[----:B------:R-:W-:Y:S01]  /*2780*/  IMAD.SHL.U32 R7, R44, 0x10, RZ ;  /* 0x000000102c077824 */ /* 0x000fe200078e00ff */
[----:B01----:R-:W-:Y:S01]  /*2790*/  SHF.R.U32.HI R5, RZ, 0x7, R18 ;  /* 0x00000007ff057819 */ /* 0x003fe20000011612 */
[----:B------:R-:W-:Y:S01]  /*27a0*/  UIADD3 UR39, UR40, UR39, URZ ;  /* 0x0000002728277290 */ /* 0x000fe2000fffe03f */
[----:B--2---:R-:W-:Y:S01]  /*27b0*/  LOP3.LUT R3, R0, 0x7, RZ, 0xc0, !PT ;  /* 0x0000000700037812 */ /* 0x004fe200078ec0ff */
[----:B------:R-:W-:Y:S01]  /*27c0*/  IMAD.SHL.U32 R11, R43, 0x100, RZ ;  /* 0x000001002b0b7824 */ /* 0x000fe200078e00ff */
[----:B------:R-:W-:Y:S01]  /*27d0*/  LOP3.LUT R0, R5, 0x1, RZ, 0xc0, !PT ;  /* 0x0000000105007812 */ /* 0x000fe200078ec0ff */
[----:B------:R-:W-:Y:S01]  /*27e0*/  UISETP.GT.U32.AND UP0, UPT, UR39, 0x2, UPT ;  /* 0x000000022700788c */ /* 0x000fe2000bf04070 */
[----:B------:R-:W-:Y:S01]  /*27f0*/  LOP3.LUT R4, R18, 0x60, RZ, 0xc0, !PT ;  /* 0x0000006012047812 */ /* 0x000fe200078ec0ff */
[----:B------:R-:W-:Y:S01]  /*2800*/  ULDC UR7, c[0x0][0x284] ;  /* 0x0000a10000077ab9 */ /* 0x000fe20000000800 */
[----:B------:R-:W-:Y:S01]  /*2810*/  UISETP.GE.U32.AND UP1, UPT, UR40, 0x3, UPT ;  /* 0x000000032800788c */ /* 0x000fe2000bf26070 */
[----:B------:R-:W-:Y:S01]  /*2820*/  IMAD.SHL.U32 R10, R0, 0x40, RZ ;  /* 0x00000040000a7824 */ /* 0x000fe200078e00ff */
[----:B------:R-:W-:Y:S01]  /*2830*/  SHF.R.U32.HI R6, RZ, 0x1, R4 ;  /* 0x00000001ff067819 */ /* 0x000fe20000011604 */
[----:B------:R-:W-:Y:S01]  /*2840*/  UISETP.LT.U32.AND UP0, UPT, UR40, 0x3, UP0 ;  /* 0x000000032800788c */ /* 0x000fe20008701070 */
[----:B------:R-:W-:Y:S01]  /*2850*/  LOP3.LUT R4, R18, 0x3, RZ, 0xc0, !PT ;  /* 0x0000000312047812 */ /* 0x000fe200078ec0ff */
[----:B------:R-:W-:Y:S01]  /*2860*/  ULDC.64 UR8, c[0x0][0x5d0] ;  /* 0x0001740000087ab9 */ /* 0x000fe20000000a00 */
[--C-:B------:R-:W-:Y:S01]  /*2870*/  IADD3 R5, RZ, -R6, -R3.reuse ;  /* 0x80000006ff057210 */ /* 0x100fe20007ffe803 */
[----:B------:R-:W-:Y:S01]  /*2880*/  UIMAD.WIDE.U32 UR4, UR39, -0x55555555, URZ ;  /* 0xaaaaaaab270478a5 */ /* 0x000fe2000f8e003f */
[----:B------:R-:W-:Y:S01]  /*2890*/  LOP3.LUT R3, R10, 0x40, R3, 0xe2, !PT ;  /* 0x000000400a037812 */ /* 0x000fe200078ee203 */
[----:B------:R-:W-:Y:S01]  /*28a0*/  USEL UR6, URZ, 0x1, !UP0 ;  /* 0x000000013f067887 */ /* 0x000fe2000c000000 */
[----:B------:R-:W-:Y:S01]  /*28b0*/  SHF.R.S32.HI R12, RZ, 0x1f, R49 ;  /* 0x0000001fff0c7819 */ /* 0x000fe20000011431 */
[----:B------:R-:W-:Y:S01]  /*28c0*/  IMAD R0, R0, -0x40, R5 ;  /* 0xffffffc000007824 */ /* 0x000fe200078e0205 */
[----:B------:R-:W-:Y:S01]  /*28d0*/  USHF.R.U32.HI UR4, URZ, 0x1, UR5 ;  /* 0x000000013f047899 */ /* 0x000fe20008011605 */
[----:B---3--:R-:W-:Y:S01]  /*28e0*/  IMAD R10, R4, -0x2, R8 ;  /* 0xfffffffe040a7824 */ /* 0x008fe200078e0208 */
[----:B------:R-:W-:Y:S01]  /*28f0*/  ISETP.GE.AND P0, PT, R7, R8, PT ;  /* 0x000000080700720c */ /* 0x000fe20003f06270 */
[----:B------:R-:W-:Y:S01]  /*2900*/  IMAD.SHL.U32 R8, R18, 0x2, RZ ;  /* 0x0000000212087824 */ /* 0x000fe200078e00ff */
[----:B------:R-:W-:Y:S01]  /*2910*/  ULOP3.LUT UR38, UR38, UR6, URZ, 0x3c, !UPT ;  /* 0x0000000626267292 */ /* 0x000fe2000f8e3c3f */
[----:B------:R-:W-:Y:S01]  /*2920*/  IMAD R4, R12, UR8, RZ ;  /* 0x000000080c047c24 */ /* 0x000fe2000f8e02ff */
[----:B------:R-:W-:Y:S01]  /*2930*/  ISETP.GE.OR P0, PT, R11, UR7, P0 ;  /* 0x000000070b007c0c */ /* 0x000fe20008706670 */
[----:B------:R-:W-:Y:S01]  /*2940*/  IMAD.WIDE R14, R43, 0x100, RZ ;  /* 0x000001002b0e7825 */ /* 0x000fe200078e02ff */
[----:B------:R-:W-:Y:S01]  /*2950*/  LOP3.LUT R8, R7, 0x6, R8, 0xf8, !PT ;  /* 0x0000000607087812 */ /* 0x000fe200078ef808 */
[----:B------:R-:W-:Y:S01]  /*2960*/  UIMAD UR39, UR4, -0x3, UR39 ;  /* 0xfffffffd042778a4 */ /* 0x000fe2000f8e0227 */
[----:B------:R-:W-:Y:S01]  /*2970*/  IADD3 R58, -R11, UR7, R0 ;  /* 0x000000070b3a7c10 */ /* 0x000fe2000fffe100 */
[----:B------:R-:W-:Y:S01]  /*2980*/  IMAD R13, R49, UR9, R4 ;  /* 0x00000009310d7c24 */ /* 0x000fe2000f8e0204 */
[----:B------:R-:W-:Y:S01]  /*2990*/  SHF.R.S32.HI R9, RZ, 0x1f, R8 ;  /* 0x0000001fff097819 */ /* 0x000fe20000011408 */
[----:B------:R-:W-:Y:S01]  /*29a0*/  @UP1 ULOP3.LUT UR38, UR38, 0x1, UR4, 0x78, !UPT ;  /* 0x0000000126261892 */ /* 0x000fe2000f8e7804 */
[----:B------:R-:W-:Y:S01]  /*29b0*/  LOP3.LUT R53, R14, R3, R6, 0xfe, !PT ;  /* 0x000000030e357212 */ /* 0x000fe200078efe06 */
[----:B------:R-:W-:-:S02]  /*29c0*/  IMAD.IADD R59, R10, 0x1, -R7 ;  /* 0x000000010a3b7824 */ /* 0x000fc400078e0a07 */
[----:B------:R-:W-:-:S04]  /*29d0*/  IMAD.WIDE.U32 R4, R49, UR8, R8 ;  /* 0x0000000831047c25 */ /* 0x000fc8000f8e0008 */
[----:B------:R-:W-:Y:S02]  /*29e0*/  IMAD.IADD R5, R5, 0x1, R13 ;  /* 0x0000000105057824 */ /* 0x000fe400078e020d */
[----:B------:R-:W-:Y:S01]  /*29f0*/  IMAD.MOV.U32 R43, RZ, RZ, -0x1 ;  /* 0xffffffffff2b7424 */ /* 0x000fe200078e00ff */
[----:B------:R-:W-:Y:S06]  /*2a00*/  @P0 BRA `(.L_x_34) ;  /* 0x0000000c00f80947 */ /* 0x000fec0003800000 */
[----:B------:R-:W0:Y:S01]  /*2a10*/  LDC.64 R10, c[0x0][0x5c8] ;  /* 0x00017200ff0a7b82 */ /* 0x000e220000000a00 */
[----:B------:R-:W-:Y:S01]  /*2a20*/  ULDC.64 UR4, c[0x0][0x5c0] ;  /* 0x0001700000047ab9 */ /* 0x000fe20000000a00 */
[----:B------:R-:W-:Y:S01]  /*2a30*/  BSSY B0, `(.L_x_34) ;  /* 0x00000fb000007945 */ /* 0x000fe20003800000 */
[-C--:B0-----:R-:W-:Y:S02]  /*2a40*/  IMAD R0, R15, R10.reuse, RZ ;  /* 0x0000000a0f007224 */ /* 0x081fe400078e02ff */
[----:B------:R-:W-:-:S04]  /*2a50*/  IMAD.WIDE.U32 R4, R53, R10, R4 ;  /* 0x0000000a35047225 */ /* 0x000fc800078e0004 */
[----:B------:R-:W-:Y:S01]  /*2a60*/  IMAD R7, R53, R11, R0 ;  /* 0x0000000b35077224 */ /* 0x000fe200078e0200 */
[----:B------:R-:W-:Y:S01]  /*2a70*/  IADD3 R20, P0, R4, UR4, RZ ;  /* 0x0000000404147c10 */ /* 0x000fe2000ff1e0ff */
[C---:B------:R-:W-:Y:S02]  /*2a80*/  IMAD.SHL.U32 R3, R10.reuse, 0x8, RZ ;  /* 0x000000080a037824 */ /* 0x040fe400078e00ff */
[----:B------:R-:W-:Y:S01]  /*2a90*/  IMAD.IADD R7, R5, 0x1, R7 ;  /* 0x0000000105077824 */ /* 0x000fe200078e0207 */
[----:B------:R-:W-:Y:S01]  /*2aa0*/  SHF.L.U64.HI R5, R10, 0x3, R11 ;  /* 0x000000030a057819 */ /* 0x000fe2000001020b */
[----:B------:R-:W-:Y:S01]  /*2ab0*/  IMAD R11, R11, 0x78, RZ ;  /* 0x000000780b0b7824 */ /* 0x000fe200078e02ff */
[----:B------:R-:W-:Y:S02]  /*2ac0*/  IADD3 R44, P1, R3, R20, RZ ;  /* 0x00000014032c7210 */ /* 0x000fe40007f3e0ff */
[----:B------:R-:W-:Y:S02]  /*2ad0*/  IADD3.X R21, R7, UR5, RZ, P0, !PT ;  /* 0x0000000507157c10 */ /* 0x000fe400087fe4ff */
[----:B-----5:R-:W-:-:S03]  /*2ae0*/  ISETP.NE.AND P0, PT, R41, RZ, PT ;  /* 0x000000ff2900720c */ /* 0x020fc60003f05270 */
[----:B------:R-:W-:Y:S02]  /*2af0*/  IMAD.X R45, R5, 0x1, R21, P1 ;  /* 0x00000001052d7824 */ /* 0x000fe400008e0615 */
[----:B------:R-:W-:-:S04]  /*2b00*/  IMAD.WIDE.U32 R6, R10, 0x78, R44 ;  /* 0x000000780a067825 */ /* 0x000fc800078e002c */
[----:B------:R-:W-:Y:S01]  /*2b10*/  IMAD.IADD R7, R7, 0x1, R11 ;  /* 0x0000000107077824 */ /* 0x000fe200078e020b */
[----:B------:R-:W-:-:S05]  /*2b20*/  IADD3 R4, P1, R3, R6, RZ ;  /* 0x0000000603047210 */ /* 0x000fca0007f3e0ff */
[----:B------:R-:W-:Y:S01]  /*2b30*/  IMAD.X R5, R5, 0x1, R7, P1 ;  /* 0x0000000105057824 */ /* 0x000fe200008e0607 */
[----:B------:R-:W-:Y:S07]  /*2b40*/  @!P0 BRA `(.L_x_35) ;  /* 0x0000000800d48947 */ /* 0x000fee0003800000 */
[----:B------:R-:W0:Y:S01]  /*2b50*/  LDC.64 R54, c[0x0][0x5b0] ;  /* 0x00016c00ff367b82 */ /* 0x000e220000000a00 */
[----:B------:R-:W-:Y:S01]  /*2b60*/  ULDC.64 UR4, c[0x0][0x5b8] ;  /* 0x00016e0000047ab9 */ /* 0x000fe20000000a00 */
[----:B------:R-:W-:Y:S01]  /*2b70*/  ISETP.GE.AND P0, PT, R58, 0x1, PT ;  /* 0x000000013a00780c */ /* 0x000fe20003f06270 */
[----:B------:R-:W-:Y:S01]  /*2b80*/  IMAD R0, R12, UR4, RZ ;  /* 0x000000040c007c24 */ /* 0x000fe2000f8e02ff */
[----:B------:R-:W-:Y:S01]  /*2b90*/  BSSY B1, `(.L_x_36) ;  /* 0x0000010000017945 */ /* 0x000fe20003800000 */
[----:B------:R-:W-:Y:S01]  /*2ba0*/  IMAD.WIDE.U32 R46, R49, UR4, R8 ;  /* 0x00000004312e7c25 */ /* 0x000fe2000f8e0008 */
[----:B------:R-:W-:Y:S02]  /*2bb0*/  ISETP.LT.OR P2, PT, R59, 0x1, !P0 ;  /* 0x000000013b00780c */ /* 0x000fe40004741670 */
[----:B------:R-:W1:Y:S01]  /*2bc0*/  LDC.64 R56, c[0x0][0x5a8] ;  /* 0x00016a00ff387b82 */ /* 0x000e620000000a00 */
[----:B------:R-:W-:Y:S02]  /*2bd0*/  IMAD R11, R49, UR5, R0 ;  /* 0x00000005310b7c24 */ /* 0x000fe4000f8e0200 */
[----:B------:R-:W-:-:S02]  /*2be0*/  IMAD.MOV.U32 R10, RZ, RZ, R46 ;  /* 0x000000ffff0a7224 */ /* 0x000fc400078e002e */
[----:B------:R-:W-:Y:S02]  /*2bf0*/  IMAD.IADD R11, R47, 0x1, R11 ;  /* 0x000000012f0b7824 */ /* 0x000fe400078e020b */
[-C--:B0-----:R-:W-:Y:S01]  /*2c00*/  IMAD R0, R15, R54.reuse, RZ ;  /* 0x000000360f007224 */ /* 0x081fe200078e02ff */
[----:B------:R-:W-:Y:S01]  /*2c10*/  SHF.L.U64.HI R13, R54, 0x3, R55 ;  /* 0x00000003360d7819 */ /* 0x000fe20000010237 */
[----:B------:R-:W-:-:S04]  /*2c20*/  IMAD.WIDE.U32 R8, R53, R54, R10 ;  /* 0x0000003635087225 */ /* 0x000fc800078e000a */
[----:B------:R-:W-:Y:S01]  /*2c30*/  IMAD R3, R53, R55, R0 ;  /* 0x0000003735037224 */ /* 0x000fe200078e0200 */
[----:B-1----:R-:W-:Y:S01]  /*2c40*/  IADD3 R48, P1, R8, R56, RZ ;  /* 0x0000003808307210 */ /* 0x002fe20007f3e0ff */
[----:B------:R-:W-:-:S03]  /*2c50*/  IMAD.SHL.U32 R12, R54, 0x8, RZ ;  /* 0x00000008360c7824 */ /* 0x000fc600078e00ff */
[----:B------:R-:W-:Y:S01]  /*2c60*/  IADD3.X R49, R57, R9, R3, P1, !PT ;  /* 0x0000000939317210 */ /* 0x000fe20000ffe403 */
[----:B------:R-:W-:Y:S08]  /*2c70*/  @P2 BRA `(.L_x_37) ;  /* 0x0000000000042947 */ /* 0x000ff00003800000 */
[----:B------:R0:W5:Y:S02]  /*2c80*/  LDG.E.U8 R42, desc[UR36][R48.64] ;  /* 0x00000024302a7981 */ /* 0x000164000c1e1100 */
.L_x_37:
[----:B------:R-:W-:Y:S05]  /*2c90*/  BSYNC B1 ;  /* 0x0000000000017941 */ /* 0x000fea0003800000 */
.L_x_36:
[----:B-----5:R-:W-:Y:S01]  /*2ca0*/  LOP3.LUT R0, R42, 0xffff, RZ, 0xc0, !PT ;  /* 0x0000ffff2a007812 */ /* 0x020fe200078ec0ff */
[----:B------:R-:W-:Y:S01]  /*2cb0*/  IMAD.WIDE.U32 R8, R53, R54, R12 ;  /* 0x0000003635087225 */ /* 0x000fe200078e000c */
[----:B------:R-:W-:Y:S01]  /*2cc0*/  ISETP.LT.OR P3, PT, R59, 0x2, !P0 ;  /* 0x000000023b00780c */ /* 0x000fe20004761670 */
[----:B------:R-:W-:Y:S01]  /*2cd0*/  BSSY B1, `(.L_x_38) ;  /* 0x000000e000017945 */ /* 0x000fe20003800000 */
[----:B------:R-:W-:Y:S01]  /*2ce0*/  PRMT R0, R0, 0x8880, RZ ;  /* 0x0000888000007816 */ /* 0x000fe200000000ff */
[----:B------:R-:W-:Y:S01]  /*2cf0*/  IMAD.IADD R9, R3, 0x1, R9 ;  /* 0x0000000103097824 */ /* 0x000fe200078e0209 */
[----:B------:R-:W-:Y:S02]  /*2d00*/  IADD3 R50, P4, P5, R46, R56, R8 ;  /* 0x000000382e327210 */ /* 0x000fe40007d9e008 */
[----:B------:R-:W-:Y:S01]  /*2d10*/  ISETP.GE.AND P1, PT, R58, 0x9, PT ;  /* 0x000000093a00780c */ /* 0x000fe20003f26270 */
[----:B------:R-:W-:Y:S01]  /*2d20*/  IMAD R3, R0, R41, RZ ;  /* 0x0000002900037224 */ /* 0x000fe200078e02ff */
[----:B------:R-:W-:-:S02]  /*2d30*/  IADD3.X R51, R11, R57, R9, P4, P5 ;  /* 0x000000390b337210 */ /* 0x000fc400027ea409 */
[----:B------:R-:W-:Y:S01]  /*2d40*/  ISETP.LT.OR P4, PT, R59, 0x1, !P1 ;  /* 0x000000013b00780c */ /* 0x000fe20004f81670 */
[----:B------:R-:W-:-:S05]  /*2d50*/  @!P2 IMAD R9, R32, R40, R3 ;  /* 0x000000282009a224 */ /* 0x000fca00078e0203 */
[----:B------:R1:W-:Y:S01]  /*2d60*/  @!P2 STG.E.U8 desc[UR36][R20.64], R9 ;  /* 0x000000091400a986 */ /* 0x0003e2000c101124 */
[----:B------:R-:W-:Y:S06]  /*2d70*/  @P3 BRA `(.L_x_39) ;  /* 0x00000000000c3947 */ /* 0x000fec0003800000 */
[----:B------:R-:W2:Y:S02]  /*2d80*/  LDG.E.U8 R42, desc[UR36][R48.64+0x1] ;  /* 0x00000124302a7981 */ /* 0x000ea4000c1e1100 */
[----:B--2---:R-:W-:-:S05]  /*2d90*/  PRMT R0, R42, 0x8880, RZ ;  /* 0x000088802a007816 */ /* 0x004fca00000000ff */
[----:B------:R-:W-:-:S07]  /*2da0*/  IMAD R3, R0, R41, RZ ;  /* 0x0000002900037224 */ /* 0x000fce00078e02ff */
.L_x_39:
[----:B------:R-:W-:Y:S05]  /*2db0*/  BSYNC B1 ;  /* 0x0000000000017941 */ /* 0x000fea0003800000 */
.L_x_38:
[----:B------:R-:W-:Y:S01]  /*2dc0*/  @!P3 IMAD R33, R33, R40, R3 ;  /* 0x000000282121b224 */ /* 0x000fe200078e0203 */
[----:B------:R-:W-:Y:S04]  /*2dd0*/  BSSY B1, `(.L_x_40) ;  /* 0x0000006000017945 */ /* 0x000fe80003800000 */
[----:B------:R2:W-:Y:S01]  /*2de0*/  @!P3 STG.E.U8 desc[UR36][R20.64+0x1], R33 ;  /* 0x000001211400b986 */ /* 0x0005e2000c101124 */
[----:B------:R-:W-:Y:S05]  /*2df0*/  @P4 BRA `(.L_x_41) ;  /* 0x00000000000c4947 */ /* 0x000fea0003800000 */
[----:B------:R-:W3:Y:S02]  /*2e00*/  LDG.E.U8 R42, desc[UR36][R50.64] ;  /* 0x00000024322a7981 */ /* 0x000ee4000c1e1100 */
[----:B---3--:R-:W-:-:S05]  /*2e10*/  PRMT R0, R42, 0x8880, RZ ;  /* 0x000088802a007816 */ /* 0x008fca00000000ff */
[----:B------:R-:W-:-:S07]  /*2e20*/  IMAD R3, R0, R41, RZ ;  /* 0x0000002900037224 */ /* 0x000fce00078e02ff */
.L_x_41:
[----:B------:R-:W-:Y:S05]  /*2e30*/  BSYNC B1 ;  /* 0x0000000000017941 */ /* 0x000fea0003800000 */
.L_x_40:
[C---:B------:R-:W-:Y:S01]  /*2e40*/  ISETP.LT.OR P3, PT, R59.reuse, 0x2, !P1 ;  /* 0x000000023b00780c */ /* 0x040fe20004f61670 */
[----:B-1----:R-:W-:Y:S01]  /*2e50*/  @!P4 IMAD R9, R34, R40, R3 ;  /* 0x000000282209c224 */ /* 0x002fe200078e0203 */
[----:B------:R-:W-:Y:S01]  /*2e60*/  BSSY B1, `(.L_x_42) ;  /* 0x000000b000017945 */ /* 0x000fe20003800000 */
[----:B------:R-:W-:Y:S02]  /*2e70*/  ISETP.LT.OR P5, PT, R59, 0x9, !P1 ;  /* 0x000000093b00780c */ /* 0x000fe40004fa1670 */
[----:B------:R-:W-:Y:S01]  /*2e80*/  IADD3 R53, P2, R53, 0x80, RZ ;  /* 0x0000008035357810 */ /* 0x000fe20007f5e0ff */
[----:B------:R1:W-:Y:S01]  /*2e90*/  @!P4 STG.E.U8 desc[UR36][R44.64], R9 ;  /* 0x000000092c00c986 */ /* 0x0003e2000c101124 */
[C---:B------:R-:W-:Y:S02]  /*2ea0*/  ISETP.LT.OR P4, PT, R59.reuse, 0x9, !P0 ;  /* 0x000000093b00780c */ /* 0x040fe40004781670 */
[C---:B------:R-:W-:Y:S02]  /*2eb0*/  ISETP.LT.OR P0, PT, R59.reuse, 0xa, !P0 ;  /* 0x0000000a3b00780c */ /* 0x040fe40004701670 */
[----:B------:R-:W-:-:S02]  /*2ec0*/  ISETP.LT.OR P1, PT, R59, 0xa, !P1 ;  /* 0x0000000a3b00780c */ /* 0x000fc40004f21670 */
[----:B------:R-:W-:Y:S11]  /*2ed0*/  @P3 BRA `(.L_x_43) ;  /* 0x00000000000c3947 */ /* 0x000ff60003800000 */
[----:B------:R-:W3:Y:S02]  /*2ee0*/  LDG.E.U8 R42, desc[UR36][R50.64+0x1] ;  /* 0x00000124322a7981 */ /* 0x000ee4000c1e1100 */
[----:B---3--:R-:W-:-:S05]  /*2ef0*/  PRMT R0, R42, 0x8880, RZ ;  /* 0x000088802a007816 */ /* 0x008fca00000000ff */
[----:B------:R-:W-:-:S07]  /*2f00*/  IMAD R3, R0, R41, RZ ;  /* 0x0000002900037224 */ /* 0x000fce00078e02ff */
.L_x_43:
[----:B------:R-:W-:Y:S05]  /*2f10*/  BSYNC B1 ;  /* 0x0000000000017941 */ /* 0x000fea0003800000 */
.L_x_42:
[----:B------:R-:W-:Y:S01]  /*2f20*/  @!P3 IMAD R35, R35, R40, R3 ;  /* 0x000000282323b224 */ /* 0x000fe200078e0203 */
[----:B------:R-:W-:Y:S04]  /*2f30*/  BSSY B1, `(.L_x_44) ;  /* 0x0000006000017945 */ /* 0x000fe80003800000 */
[----:B------:R3:W-:Y:S01]  /*2f40*/  @!P3 STG.E.U8 desc[UR36][R44.64+0x1], R35 ;  /* 0x000001232c00b986 */ /* 0x0007e2000c101124 */
[----:B------:R-:W-:Y:S05]  /*2f50*/  @P4 BRA `(.L_x_45) ;  /* 0x00000000000c4947 */ /* 0x000fea0003800000 */
[----:B------:R-:W4:Y:S02]  /*2f60*/  LDG.E.U8 R42, desc[UR36][R48.64+0x8] ;  /* 0x00000824302a7981 */ /* 0x000f24000c1e1100 */
[----:B----4-:R-:W-:-:S05]  /*2f70*/  PRMT R0, R42, 0x8880, RZ ;  /* 0x000088802a007816 */ /* 0x010fca00000000ff */
[----:B------:R-:W-:-:S07]  /*2f80*/  IMAD R3, R0, R41, RZ ;  /* 0x0000002900037224 */ /* 0x000fce00078e02ff */
.L_x_45:
[----:B------:R-:W-:Y:S05]  /*2f90*/  BSYNC B1 ;  /* 0x0000000000017941 */ /* 0x000fea0003800000 */
.L_x_44:
[----:B-1----:R-:W-:Y:S01]  /*2fa0*/  @!P4 IMAD R9, R36, R40, R3 ;  /* 0x000000282409c224 */ /* 0x002fe200078e0203 */
[----:B------:R-:W-:Y:S01]  /*2fb0*/  BSSY B1, `(.L_x_46) ;  /* 0x0000007000017945 */ /* 0x000fe20003800000 */
[----:B------:R-:W-:-:S03]  /*2fc0*/  IMAD.X R15, RZ, RZ, R15, P2 ;  /* 0x000000ffff0f7224 */ /* 0x000fc600010e060f */
[----:B------:R1:W-:Y:S01]  /*2fd0*/  @!P4 STG.E.U8 desc[UR36][R20.64+0x8], R9 ;  /* 0x000008091400c986 */ /* 0x0003e2000c101124 */
[----:B------:R-:W-:Y:S05]  /*2fe0*/  @P0 BRA `(.L_x_47) ;  /* 0x00000000000c0947 */ /* 0x000fea0003800000 */
[----:B------:R-:W4:Y:S02]  /*2ff0*/  LDG.E.U8 R42, desc[UR36][R48.64+0x9] ;  /* 0x00000924302a7981 */ /* 0x000f24000c1e1100 */
[----:B----4-:R-:W-:-:S05]  /*3000*/  PRMT R0, R42, 0x8880, RZ ;  /* 0x000088802a007816 */ /* 0x010fca00000000ff */
[----:B------:R-:W-:-:S07]  /*3010*/  IMAD R3, R0, R41, RZ ;  /* 0x0000002900037224 */ /* 0x000fce00078e02ff */
.L_x_47:
[----:B------:R-:W-:Y:S05]  /*3020*/  BSYNC B1 ;  /* 0x0000000000017941 */ /* 0x000fea0003800000 */
.L_x_46:
[----:B------:R-:W-:Y:S01]  /*3030*/  @!P0 IMAD R37, R37, R40, R3 ;  /* 0x0000002825258224 */ /* 0x000fe200078e0203 */
[----:B------:R-:W-:Y:S01]  /*3040*/  BSSY B1, `(.L_x_48) ;  /* 0x0000007000017945 */ /* 0x000fe20003800000 */
[----:B------:R-:W-:-:S03]  /*3050*/  IMAD R8, R15, R54, RZ ;  /* 0x000000360f087224 */ /* 0x000fc600078e02ff */
[----:B------:R4:W-:Y:S01]  /*3060*/  @!P0 STG.E.U8 desc[UR36][R20.64+0x9], R37 ;  /* 0x0000092514008986 */ /* 0x0009e2000c101124 */
[----:B------:R-:W-:Y:S05]  /*3070*/  @P5 BRA `(.L_x_49) ;  /* 0x00000000000c5947 */ /* 0x000fea0003800000 */
[----:B------:R-:W5:Y:S02]  /*3080*/  LDG.E.U8 R42, desc[UR36][R50.64+0x8] ;  /* 0x00000824322a7981 */ /* 0x000f64000c1e1100 */
[----:B-----5:R-:W-:-:S05]  /*3090*/  PRMT R0, R42, 0x8880, RZ ;  /* 0x000088802a007816 */ /* 0x020fca00000000ff */
[----:B------:R-:W-:-:S07]  /*30a0*/  IMAD R3, R0, R41, RZ ;  /* 0x0000002900037224 */ /* 0x000fce00078e02ff */
.L_x_49:
[----:B------:R-:W-:Y:S05]  /*30b0*/  BSYNC B1 ;  /* 0x0000000000017941 */ /* 0x000fea0003800000 */
.L_x_48:
[----:B------:R-:W-:Y:S01]  /*30c0*/  @!P5 IMAD R15, R38, R40, R3 ;  /* 0x00000028260fd224 */ /* 0x000fe200078e0203 */
[----:B------:R-:W-:Y:S01]  /*30d0*/  BSSY B1, `(.L_x_50) ;  /* 0x0000009000017945 */ /* 0x000fe20003800000 */
[C---:B-12-4-:R-:W-:Y:S02]  /*30e0*/  IMAD R21, R53.reuse, R55, R8 ;  /* 0x0000003735157224 */ /* 0x056fe400078e0208 */
[CC--:B------:R-:W-:Y:S01]  /*30f0*/  IMAD.WIDE.U32 R12, R53.reuse, R54.reuse, R12 ;  /* 0x00000036350c7225 */ /* 0x0c0fe200078e000c */
[----:B------:R1:W-:Y:S03]  /*3100*/  @!P5 STG.E.U8 desc[UR36][R44.64+0x8], R15 ;  /* 0x0000080f2c00d986 */ /* 0x0003e6000c101124 */
[----:B------:R-:W-:Y:S01]  /*3110*/  IMAD.WIDE.U32 R8, R53, R54, R10 ;  /* 0x0000003635087225 */ /* 0x000fe200078e000a */
[----:B------:R-:W-:Y:S06]  /*3120*/  @P1 BRA `(.L_x_51) ;  /* 0x00000000000c1947 */ /* 0x000fec0003800000 */
[----:B------:R-:W2:Y:S02]  /*3130*/  LDG.E.U8 R42, desc[UR36][R50.64+0x9] ;  /* 0x00000924322a7981 */ /* 0x000ea4000c1e1100 */
[----:B--2---:R-:W-:-:S05]  /*3140*/  PRMT R0, R42, 0x8880, RZ ;  /* 0x000088802a007816 */ /* 0x004fca00000000ff */
[----:B------:R-:W-:-:S07]  /*3150*/  IMAD R3, R0, R41, RZ ;  /* 0x0000002900037224 */ /* 0x000fce00078e02ff */
.L_x_51:
[----:B------:R-:W-:Y:S05]  /*3160*/  BSYNC B1 ;  /* 0x0000000000017941 */ /* 0x000fea0003800000 */
.L_x_50:
[----:B------:R-:W-:Y:S01]  /*3170*/  @!P1 IMAD R39, R39, R40, R3 ;  /* 0x0000002827279224 */ /* 0x000fe200078e0203 */
[----:B------:R-:W-:Y:S01]  /*3180*/  ISETP.GE.AND P2, PT, R58, 0x81, PT ;  /* 0x000000813a00780c */ /* 0x000fe20003f46270 */
[----:B------:R-:W-:Y:S01]  /*3190*/  BSSY B1, `(.L_x_52) ;  /* 0x000000c000017945 */ /* 0x000fe20003800000 */
[----:B------:R-:W-:Y:S02]  /*31a0*/  IADD3 R8, P5, R8, R56, RZ ;  /* 0x0000003808087210 */ /* 0x000fe40007fbe0ff */
[----:B------:R2:W-:Y:S01]  /*31b0*/  @!P1 STG.E.U8 desc[UR36][R44.64+0x9], R39 ;  /* 0x000009272c009986 */ /* 0x0005e2000c101124 */
[----:B------:R-:W-:Y:S02]  /*31c0*/  ISETP.LT.OR P1, PT, R59, 0x1, !P2 ;  /* 0x000000013b00780c */ /* 0x000fe40005721670 */
[----:B------:R-:W-:Y:S02]  /*31d0*/  IADD3.X R9, R57, R9, R21, P5, !PT ;  /* 0x0000000939097210 */ /* 0x000fe40002ffe415 */
[----:B------:R-:W-:-:S02]  /*31e0*/  ISETP.GE.AND P0, PT, R58, 0x89, PT ;  /* 0x000000893a00780c */ /* 0x000fc40003f06270 */
[----:B------:R-:W-:Y:S02]  /*31f0*/  IADD3 R46, P4, P3, R46, R56, R12 ;  /* 0x000000382e2e7210 */ /* 0x000fe40007b9e00c */
[----:B------:R-:W-:-:S05]  /*3200*/  ISETP.LT.OR P5, PT, R59, 0x2, !P2 ;  /* 0x000000023b00780c */ /* 0x000fca00057a1670 */
[----:B--2---:R-:W-:Y:S08]  /*3210*/  @P1 BRA `(.L_x_53) ;  /* 0x00000000000c1947 */ /* 0x004ff00003800000 */
[----:B------:R-:W2:Y:S02]  /*3220*/  LDG.E.U8 R42, desc[UR36][R8.64] ;  /* 0x00000024082a7981 */ /* 0x000ea4000c1e1100 */
[----:B--2---:R-:W-:-:S05]  /*3230*/  PRMT R0, R42, 0x8880, RZ ;  /* 0x000088802a007816 */ /* 0x004fca00000000ff */
[----:B------:R-:W-:-:S07]  /*3240*/  IMAD R3, R0, R41, RZ ;  /* 0x0000002900037224 */ /* 0x000fce00078e02ff */
.L_x_53:
[----:B------:R-:W-:Y:S05]  /*3250*/  BSYNC B1 ;  /* 0x0000000000017941 */ /* 0x000fea0003800000 */
.L_x_52:
[----:B-1----:R-:W-:Y:S01]  /*3260*/  @!P1 IMAD R15, R24, R40, R3 ;  /* 0x00000028180f9224 */ /* 0x002fe200078e0203 */
[----:B------:R-:W-:Y:S01]  /*3270*/  BSSY B1, `(.L_x_54) ;  /* 0x0000007000017945 */ /* 0x000fe20003800000 */
[----:B------:R-:W-:-:S03]  /*3280*/  IMAD.IADD R12, R21, 0x1, R13 ;  /* 0x00000001150c7824 */ /* 0x000fc600078e020d */
[----:B------:R1:W-:Y:S01]  /*3290*/  @!P1 STG.E.U8 desc[UR36][R6.64], R15 ;  /* 0x0000000f06009986 */ /* 0x0003e2000c101124 */
[----:B------:R-:W-:Y:S05]  /*32a0*/  @P5 BRA `(.L_x_55) ;  /* 0x00000000000c5947 */ /* 0x000fea0003800000 */
[----:B------:R-:W2:Y:S02]  /*32b0*/  LDG.E.U8 R42, desc[UR36][R8.64+0x1] ;  /* 0x00000124082a7981 */ /* 0x000ea4000c1e1100 */
[----:B--2---:R-:W-:-:S05]  /*32c0*/  PRMT R0, R42, 0x8880, RZ ;  /* 0x000088802a007816 */ /* 0x004fca00000000ff */
[----:B------:R-:W-:-:S07]  /*32d0*/  IMAD R3, R0, R41, RZ ;  /* 0x0000002900037224 */ /* 0x000fce00078e02ff */
.L_x_55:
[----:B------:R-:W-:Y:S05]  /*32e0*/  BSYNC B1 ;  /* 0x0000000000017941 */ /* 0x000fea0003800000 */
.L_x_54:
[----:B------:R-:W-:Y:S01]  /*32f0*/  ISETP.LT.OR P1, PT, R59, 0x1, !P0 ;  /* 0x000000013b00780c */ /* 0x000fe20004721670 */
[----:B------:R-:W-:Y:S01]  /*3300*/  @!P5 IMAD R25, R25, R40, R3 ;  /* 0x000000281919d224 */ /* 0x000fe200078e0203 */
[----:B------:R-:W-:Y:S01]  /*3310*/  BSSY B1, `(.L_x_56) ;  /* 0x000000b000017945 */ /* 0x000fe20003800000 */
[----:B------:R-:W-:Y:S02]  /*3320*/  IADD3.X R47, R11, R57, R12, P4, P3 ;  /* 0x000000390b2f7210 */ /* 0x000fe400027e640c */
[C---:B------:R-:W-:Y:S01]  /*3330*/  ISETP.LT.OR P3, PT, R59.reuse, 0x9, !P2 ;  /* 0x000000093b00780c */ /* 0x040fe20005761670 */
[----:B------:R2:W-:Y:S01]  /*3340*/  @!P5 STG.E.U8 desc[UR36][R6.64+0x1], R25 ;  /* 0x000001190600d986 */ /* 0x0005e2000c101124 */
[C---:B------:R-:W-:Y:S02]  /*3350*/  ISETP.LT.OR P4, PT, R59.reuse, 0x2, !P0 ;  /* 0x000000023b00780c */ /* 0x040fe40004781670 */
[C---:B------:R-:W-:Y:S02]  /*3360*/  ISETP.LT.OR P2, PT, R59.reuse, 0xa, !P2 ;  /* 0x0000000a3b00780c */ /* 0x040fe40005741670 */
[----:B------:R-:W-:-:S02]  /*3370*/  ISETP.LT.OR P5, PT, R59, 0x9, !P0 ;  /* 0x000000093b00780c */ /* 0x000fc400047a1670 */
[----:B------:R-:W-:Y:S11]  /*3380*/  @P1 BRA `(.L_x_57) ;  /* 0x00000000000c1947 */ /* 0x000ff60003800000 */
[----:B------:R-:W4:Y:S02]  /*3390*/  LDG.E.U8 R42, desc[UR36][R46.64] ;  /* 0x000000242e2a7981 */ /* 0x000f24000c1e1100 */
[----:B----4-:R-:W-:-:S05]  /*33a0*/  PRMT R0, R42, 0x8880, RZ ;  /* 0x000088802a007816 */ /* 0x010fca00000000ff */
[----:B------:R-:W-:-:S07]  /*33b0*/  IMAD R3, R0, R41, RZ ;  /* 0x0000002900037224 */ /* 0x000fce00078e02ff */
.L_x_57:
[----:B------:R-:W-:Y:S05]  /*33c0*/  BSYNC B1 ;  /* 0x0000000000017941 */ /* 0x000fea0003800000 */
.L_x_56:
[----:B------:R-:W-:Y:S01]  /*33d0*/  @!P1 IMAD R11, R26, R40, R3 ;  /* 0x000000281a0b9224 */ /* 0x000fe200078e0203 */
[----:B------:R-:W-:Y:S04]  /*33e0*/  BSSY B1, `(.L_x_58) ;  /* 0x0000006000017945 */ /* 0x000fe80003800000 */
[----:B------:R4:W-:Y:S01]  /*33f0*/  @!P1 STG.E.U8 desc[UR36][R4.64], R11 ;  /* 0x0000000b04009986 */ /* 0x0009e2000c101124 */
[----:B------:R-:W-:Y:S05]  /*3400*/  @P4 BRA `(.L_x_59) ;  /* 0x00000000000c4947 */ /* 0x000fea0003800000 */
[----:B------:R-:W5:Y:S02]  /*3410*/  LDG.E.U8 R42, desc[UR36][R46.64+0x1] ;  /* 0x000001242e2a7981 */ /* 0x000f64000c1e1100 */
[----:B-----5:R-:W-:-:S05]  /*3420*/  PRMT R0, R42, 0x8880, RZ ;  /* 0x000088802a007816 */ /* 0x020fca00000000ff */
[----:B------:R-:W-:-:S07]  /*3430*/  IMAD R3, R0, R41, RZ ;  /* 0x0000002900037224 */ /* 0x000fce00078e02ff */
.L_x_59:
[----:B------:R-:W-:Y:S05]  /*3440*/  BSYNC B1 ;  /* 0x0000000000017941 */ /* 0x000fea0003800000 */
.L_x_58:
[----:B------:R-:W-:Y:S01]  /*3450*/  @!P4 IMAD R27, R27, R40, R3 ;  /* 0x000000281b1bc224 */ /* 0x000fe200078e0203 */
[----:B------:R-:W-:Y:S04]  /*3460*/  BSSY B1, `(.L_x_60) ;  /* 0x0000006000017945 */ /* 0x000fe80003800000 */
[----:B------:R0:W-:Y:S01]  /*3470*/  @!P4 STG.E.U8 desc[UR36][R4.64+0x1], R27 ;  /* 0x0000011b0400c986 */ /* 0x0001e2000c101124 */
[----:B------:R-:W-:Y:S05]  /*3480*/  @P3 BRA `(.L_x_61) ;  /* 0x00000000000c3947 */ /* 0x000fea0003800000 */
[----:B------:R-:W5:Y:S02]  /*3490*/  LDG.E.U8 R42, desc[UR36][R8.64+0x8] ;  /* 0x00000824082a7981 */ /* 0x000f64000c1e1100 */
[----:B-----5:R-:W-:-:S05]  /*34a0*/  PRMT R0, R42, 0x8880, RZ ;  /* 0x000088802a007816 */ /* 0x020fca00000000ff */
[----:B------:R-:W-:-:S07]  /*34b0*/  IMAD R3, R0, R41, RZ ;  /* 0x0000002900037224 */ /* 0x000fce00078e02ff */
.L_x_61:
[----:B------:R-:W-:Y:S05]  /*34c0*/  BSYNC B1 ;  /* 0x0000000000017941 */ /* 0x000fea0003800000 */
.L_x_60:
[----:B----4-:R-:W-:Y:S01]  /*34d0*/  @!P3 IMAD R11, R28, R40, R3 ;  /* 0x000000281c0bb224 */ /* 0x010fe200078e0203 */
[----:B------:R-:W-:Y:S04]  /*34e0*/  BSSY B1, `(.L_x_62) ;  /* 0x0000006000017945 */ /* 0x000fe80003800000 */
[----:B------:R4:W-:Y:S01]  /*34f0*/  @!P3 STG.E.U8 desc[UR36][R6.64+0x8], R11 ;  /* 0x0000080b0600b986 */ /* 0x0009e2000c101124 */
[----:B------:R-:W-:Y:S05]  /*3500*/  @P2 BRA `(.L_x_63) ;  /* 0x00000000000c2947 */ /* 0x000fea0003800000 */
[----:B------:R-:W5:Y:S02]  /*3510*/  LDG.E.U8 R42, desc[UR36][R8.64+0x9] ;  /* 0x00000924082a7981 */ /* 0x000f64000c1e1100 */
[----:B-----5:R-:W-:-:S05]  /*3520*/  PRMT R0, R42, 0x8880, RZ ;  /* 0x000088802a007816 */ /* 0x020fca00000000ff */
[----:B------:R-:W-:-:S07]  /*3530*/  IMAD R3, R0, R41, RZ ;  /* 0x0000002900037224 */ /* 0x000fce00078e02ff */
.L_x_63:
[----:B------:R-:W-:Y:S05]  /*3540*/  BSYNC B1 ;  /* 0x0000000000017941 */ /* 0x000fea0003800000 */
.L_x_62:
[----:B------:R-:W-:Y:S01]  /*3550*/  @!P2 IMAD R29, R29, R40, R3 ;  /* 0x000000281d1da224 */ /* 0x000fe200078e0203 */
[----:B------:R-:W-:Y:S04]  /*3560*/  BSSY B1, `(.L_x_64) ;  /* 0x0000006000017945 */ /* 0x000fe80003800000 */
[----:B------:R0:W-:Y:S01]  /*3570*/  @!P2 STG.E.U8 desc[UR36][R6.64+0x9], R29 ;  /* 0x0000091d0600a986 */ /* 0x0001e2000c101124 */
[----:B------:R-:W-:Y:S05]  /*3580*/  @P5 BRA `(.L_x_65) ;  /* 0x00000000000c5947 */ /* 0x000fea0003800000 */
[----:B------:R-:W5:Y:S02]  /*3590*/  LDG.E.U8 R42, desc[UR36][R46.64+0x8] ;  /* 0x000008242e2a7981 */ /* 0x000f64000c1e1100 */
[----:B-----5:R-:W-:-:S05]  /*35a0*/  PRMT R0, R42, 0x8880, RZ ;  /* 0x000088802a007816 */ /* 0x020fca00000000ff */
[----:B------:R-:W-:-:S07]  /*35b0*/  IMAD R3, R0, R41, RZ ;  /* 0x0000002900037224 */ /* 0x000fce00078e02ff */
.L_x_65:
[----:B------:R-:W-:Y:S05]  /*35c0*/  BSYNC B1 ;  /* 0x0000000000017941 */ /* 0x000fea0003800000 */
.L_x_64:
[----:B012-4-:R-:W-:Y:S01]  /*35d0*/  @!P5 IMAD R7, R30, R40, R3 ;  /* 0x000000281e07d224 */ /* 0x017fe200078e0203 */
[----:B------:R-:W-:Y:S01]  /*35e0*/  ISETP.LT.OR P0, PT, R59, 0xa, !P0 ;  /* 0x0000000a3b00780c */ /* 0x000fe20004701670 */
[----:B------:R-:W-:Y:S03]  /*35f0*/  BSSY B1, `(.L_x_66) ;  /* 0x0000006000017945 */ /* 0x000fe60003800000 */
[----:B------:R0:W-:Y:S09]  /*3600*/  @!P5 STG.E.U8 desc[UR36][R4.64+0x8], R7 ;  /* 0x000008070400d986 */ /* 0x0001f2000c101124 */
[----:B------:R-:W-:Y:S05]  /*3610*/  @P0 BRA `(.L_x_67) ;  /* 0x00000000000c0947 */ /* 0x000fea0003800000 */
[----:B------:R-:W2:Y:S02]  /*3620*/  LDG.E.U8 R42, desc[UR36][R46.64+0x9] ;  /* 0x000009242e2a7981 */ /* 0x000ea4000c1e1100 */
[----:B--2---:R-:W-:-:S05]  /*3630*/  PRMT R0, R42, 0x8880, RZ ;  /* 0x000088802a007816 */ /* 0x004fca00000000ff */
[----:B------:R-:W-:-:S07]  /*3640*/  IMAD R3, R0, R41, RZ ;  /* 0x0000002900037224 */ /* 0x000fce00078e02ff */
.L_x_67:
[----:B------:R-:W-:Y:S05]  /*3650*/  BSYNC B1 ;  /* 0x0000000000017941 */ /* 0x000fea0003800000 */
.L_x_66:
[----:B------:R-:W-:Y:S01]  /*3660*/  IMAD R3, R31, R40, R3 ;  /* 0x000000281f037224 */ /* 0x000fe200078e0203 */
[----:B------:R-:W-:Y:S06]  /*3670*/  @P0 BRA `(.L_x_68) ;  /* 0x0000000000d80947 */ /* 0x000fec0003800000 */
[----:B------:R1:W-:Y:S01]  /*3680*/  STG.E.U8 desc[UR36][R4.64+0x9], R3 ;  /* 0x0000090304007986 */ /* 0x0003e2000c101124 */
[----:B------:R-:W-:Y:S05]  /*3690*/  BRA `(.L_x_68) ;  /* 0x0000000000d07947 */ /* 0x000fea0003800000 */
.L_x_35:
[C---:B------:R-:W-:Y:S02]  /*36a0*/  ISETP.GE.AND P2, PT, R58.reuse, 0x1, PT ;  /* 0x000000013a00780c */ /* 0x040fe40003f46270 */
[----:B------:R-:W-:Y:S02]  /*36b0*/  ISETP.GE.AND P1, PT, R58, 0x9, PT ;  /* 0x000000093a00780c */ /* 0x000fe40003f26270 */
[C---:B------:R-:W-:Y:S02]  /*36c0*/  ISETP.LT.OR P3, PT, R59.reuse, 0x1, !P2 ;  /* 0x000000013b00780c */ /* 0x040fe40005761670 */
[C---:B------:R-:W-:Y:S02]  /*36d0*/  ISETP.LT.OR P0, PT, R59.reuse, 0x2, !P2 ;  /* 0x000000023b00780c */ /* 0x040fe40005701670 */
[C---:B------:R-:W-:Y:S02]  /*36e0*/  ISETP.LT.OR P5, PT, R59.reuse, 0x1, !P1 ;  /* 0x000000013b00780c */ /* 0x040fe40004fa1670 */
[----:B------:R-:W-:-:S02]  /*36f0*/  ISETP.LT.OR P4, PT, R59, 0x9, !P2 ;  /* 0x000000093b00780c */ /* 0x000fc40005781670 */
[----:B------:R-:W-:-:S05]  /*3700*/  ISETP.LT.OR P2, PT, R59, 0xa, !P2 ;  /* 0x0000000a3b00780c */ /* 0x000fca0005741670 */
[-C--:B------:R-:W-:Y:S02]  /*3710*/  @!P3 IMAD R3, R32, R40.reuse, RZ ;  /* 0x000000282003b224 */ /* 0x080fe400078e02ff */
[-C--:B------:R-:W-:Y:S02]  /*3720*/  @!P0 IMAD R33, R33, R40.reuse, RZ ;  /* 0x0000002821218224 */ /* 0x080fe400078e02ff */
[-C--:B------:R-:W-:Y:S01]  /*3730*/  @!P5 IMAD R9, R34, R40.reuse, RZ ;  /* 0x000000282209d224 */ /* 0x080fe200078e02ff */
[----:B------:R0:W-:Y:S01]  /*3740*/  @!P3 STG.E.U8 desc[UR36][R20.64], R3 ;  /* 0x000000031400b986 */ /* 0x0001e2000c101124 */
[----:B------:R-:W-:Y:S01]  /*3750*/  ISETP.LT.OR P3, PT, R59, 0x2, !P1 ;  /* 0x000000023b00780c */ /* 0x000fe20004f61670 */
[-C--:B------:R-:W-:Y:S02]  /*3760*/  @!P4 IMAD R11, R36, R40.reuse, RZ ;  /* 0x00000028240bc224 */ /* 0x080fe400078e02ff */
[----:B------:R-:W-:Y:S01]  /*3770*/  @!P0 STG.E.U8 desc[UR36][R20.64+0x1], R33 ;  /* 0x0000012114008986 */ /* 0x000fe2000c101124 */
[----:B------:R-:W-:Y:S01]  /*3780*/  ISETP.GE.AND P0, PT, R58, 0x81, PT ;  /* 0x000000813a00780c */ /* 0x000fe20003f06270 */
[----:B------:R-:W-:-:S02]  /*3790*/  @!P2 IMAD R37, R37, R40, RZ ;  /* 0x000000282525a224 */ /* 0x000fc400078e02ff */
[----:B------:R1:W-:Y:S01]  /*37a0*/  @!P5 STG.E.U8 desc[UR36][R44.64], R9 ;  /* 0x000000092c00d986 */ /* 0x0003e2000c101124 */
[C---:B------:R-:W-:Y:S02]  /*37b0*/  ISETP.LT.OR P5, PT, R59.reuse, 0x9, !P1 ;  /* 0x000000093b00780c */ /* 0x040fe40004fa1670 */
[----:B------:R-:W-:-:S03]  /*37c0*/  ISETP.LT.OR P1, PT, R59, 0xa, !P1 ;  /* 0x0000000a3b00780c */ /* 0x000fc60004f21670 */
[----:B------:R-:W-:-:S05]  /*37d0*/  @!P3 IMAD R35, R35, R40, RZ ;  /* 0x000000282323b224 */ /* 0x000fca00078e02ff */
[----:B------:R-:W-:Y:S01]  /*37e0*/  @!P3 STG.E.U8 desc[UR36][R44.64+0x1], R35 ;  /* 0x000001232c00b986 */ /* 0x000fe2000c101124 */
[C---:B------:R-:W-:Y:S02]  /*37f0*/  ISETP.LT.OR P3, PT, R59.reuse, 0x1, !P0 ;  /* 0x000000013b00780c */ /* 0x040fe40004761670 */
[-C--:B0-----:R-:W-:Y:S01]  /*3800*/  @!P5 IMAD R3, R38, R40.reuse, RZ ;  /* 0x000000282603d224 */ /* 0x081fe200078e02ff */
[----:B------:R0:W-:Y:S01]  /*3810*/  @!P4 STG.E.U8 desc[UR36][R20.64+0x8], R11 ;  /* 0x0000080b1400c986 */ /* 0x0001e2000c101124 */
[----:B------:R-:W-:Y:S01]  /*3820*/  ISETP.LT.OR P4, PT, R59, 0x2, !P0 ;  /* 0x000000023b00780c */ /* 0x000fe20004781670 */
[----:B------:R-:W-:Y:S02]  /*3830*/  @!P1 IMAD R39, R39, R40, RZ ;  /* 0x0000002827279224 */ /* 0x000fe400078e02ff */
[----:B------:R-:W-:Y:S01]  /*3840*/  @!P2 STG.E.U8 desc[UR36][R20.64+0x9], R37 ;  /* 0x000009251400a986 */ /* 0x000fe2000c101124 */
[----:B------:R-:W-:-:S03]  /*3850*/  ISETP.GE.AND P2, PT, R58, 0x89, PT ;  /* 0x000000893a00780c */ /* 0x000fc60003f46270 */
[----:B------:R-:W-:Y:S01]  /*3860*/  @!P5 STG.E.U8 desc[UR36][R44.64+0x8], R3 ;  /* 0x000008032c00d986 */ /* 0x000fe2000c101124 */
[C---:B------:R-:W-:Y:S01]  /*3870*/  ISETP.LT.OR P5, PT, R59.reuse, 0x9, !P2 ;  /* 0x000000093b00780c */ /* 0x040fe200057a1670 */
[-C--:B-1----:R-:W-:Y:S02]  /*3880*/  @!P3 IMAD R9, R24, R40.reuse, RZ ;  /* 0x000000281809b224 */ /* 0x082fe400078e02ff */
[----:B------:R-:W-:Y:S01]  /*3890*/  @!P1 STG.E.U8 desc[UR36][R44.64+0x9], R39 ;  /* 0x000009272c009986 */ /* 0x000fe2000c101124 */
[----:B------:R-:W-:Y:S01]  /*38a0*/  ISETP.LT.OR P1, PT, R59, 0x1, !P2 ;  /* 0x000000013b00780c */ /* 0x000fe20005721670 */
[----:B------:R-:W-:Y:S02]  /*38b0*/  @!P4 IMAD R25, R25, R40, RZ ;  /* 0x000000281919c224 */ /* 0x000fe400078e02ff */
[----:B------:R1:W-:Y:S01]  /*38c0*/  @!P3 STG.E.U8 desc[UR36][R6.64], R9 ;  /* 0x000000090600b986 */ /* 0x0003e2000c101124 */
[C---:B------:R-:W-:Y:S02]  /*38d0*/  ISETP.LT.OR P3, PT, R59.reuse, 0x9, !P0 ;  /* 0x000000093b00780c */ /* 0x040fe40004761670 */
[C---:B------:R-:W-:Y:S01]  /*38e0*/  ISETP.LT.OR P0, PT, R59.reuse, 0xa, !P0 ;  /* 0x0000000a3b00780c */ /* 0x040fe20004701670 */
[----:B------:R2:W-:Y:S01]  /*38f0*/  @!P4 STG.E.U8 desc[UR36][R6.64+0x1], R25 ;  /* 0x000001190600c986 */ /* 0x0005e2000c101124 */
[----:B------:R-:W-:-:S02]  /*3900*/  ISETP.LT.OR P4, PT, R59, 0x2, !P2 ;  /* 0x000000023b00780c */ /* 0x000fc40005781670 */
[----:B------:R-:W-:-:S03]  /*3910*/  ISETP.LT.OR P2, PT, R59, 0xa, !P2 ;  /* 0x0000000a3b00780c */ /* 0x000fc60005741670 */
[-C--:B0-----:R-:W-:Y:S02]  /*3920*/  @!P1 IMAD R11, R26, R40.reuse, RZ ;  /* 0x000000281a0b9224 */ /* 0x081fe400078e02ff */
[-C--:B-1----:R-:W-:Y:S02]  /*3930*/  @!P5 IMAD R9, R30, R40.reuse, RZ ;  /* 0x000000281e09d224 */ /* 0x082fe400078e02ff */
[-C--:B------:R-:W-:Y:S01]  /*3940*/  @!P3 IMAD R3, R28, R40.reuse, RZ ;  /* 0x000000281c03b224 */ /* 0x080fe200078e02ff */
[----:B------:R2:W-:Y:S01]  /*3950*/  @!P1 STG.E.U8 desc[UR36][R4.64], R11 ;  /* 0x0000000b04009986 */ /* 0x0005e2000c101124 */
[-C--:B------:R-:W-:Y:S02]  /*3960*/  @!P0 IMAD R29, R29, R40.reuse, RZ ;  /* 0x000000281d1d8224 */ /* 0x080fe400078e02ff */
[-C--:B------:R-:W-:Y:S02]  /*3970*/  @!P4 IMAD R27, R27, R40.reuse, RZ ;  /* 0x000000281b1bc224 */ /* 0x080fe400078e02ff */
[----:B------:R-:W-:-:S03]  /*3980*/  @!P2 IMAD R31, R31, R40, RZ ;  /* 0x000000281f1fa224 */ /* 0x000fc600078e02ff */
[----:B------:R2:W-:Y:S04]  /*3990*/  @!P4 STG.E.U8 desc[UR36][R4.64+0x1], R27 ;  /* 0x0000011b0400c986 */ /* 0x0005e8000c101124 */
[----:B------:R2:W-:Y:S04]  /*39a0*/  @!P3 STG.E.U8 desc[UR36][R6.64+0x8], R3 ;  /* 0x000008030600b986 */ /* 0x0005e8000c101124 */
[----:B------:R2:W-:Y:S04]  /*39b0*/  @!P0 STG.E.U8 desc[UR36][R6.64+0x9], R29 ;  /* 0x0000091d06008986 */ /* 0x0005e8000c101124 */
[----:B------:R2:W-:Y:S04]  /*39c0*/  @!P5 STG.E.U8 desc[UR36][R4.64+0x8], R9 ;  /* 0x000008090400d986 */ /* 0x0005e8000c101124 */
[----:B------:R2:W-:Y:S02]  /*39d0*/  @!P2 STG.E.U8 desc[UR36][R4.64+0x9], R31 ;  /* 0x0000091f0400a986 */ /* 0x0005e4000c101124 */
.L_x_68:
[----:B------:R-:W-:Y:S05]  /*39e0*/  BSYNC B0 ;  /* 0x0000000000007941 */ /* 0x000fea0003800000 */
.L_x_34:
[----:B------:R-:W-:Y:S01]  /*39f0*/  ULDC UR4, c[0x0][0xc] ;  /* 0x0000030000047ab9 */ /* 0x000fe20000000800 */
[----:B------:R-:W-:Y:S01]  /*3a00*/  ULDC UR5, c[0x0][0x10] ;  /* 0x0000040000057ab9 */ /* 0x000fe20000000800 */
[----:B012---:R-:W0:Y:S01]  /*3a10*/  LDC R5, c[0x0][0x14] ;  /* 0x00000500ff057b82 */ /* 0x007e220000000800 */
[----:B------:R-:W-:Y:S01]  /*3a20*/  UIMAD.WIDE.U32 UR4, UR4, UR5, URZ ;  /* 0x00000005040472a5 */ /* 0x000fe2000f8e003f */
[----:B------:R-:W-:Y:S01]  /*3a30*/  IMAD.MOV.U32 R3, RZ, RZ, R17 ;  /* 0x000000ffff037224 */ /* 0x000fe200078e0011 */
[----:B------:R-:W-:Y:S01]  /*3a40*/  PRMT R0, RZ, 0x7610, R0 ;  /* 0x00007610ff007816 */ /* 0x000fe20000000000 */
[----:B---3--:R-:W-:Y:S02]  /*3a50*/  IMAD.MOV.U32 R44, RZ, RZ, -0x1 ;  /* 0xffffffffff2c7424 */ /* 0x008fe400078e00ff */
[----:B------:R-:W-:Y:S02]  /*3a60*/  IMAD.MOV.U32 R49, RZ, RZ, -0x1 ;  /* 0xffffffffff317424 */ /* 0x000fe400078e00ff */
[----:B0-----:R-:W-:-:S04]  /*3a70*/  IMAD.WIDE.U32 R2, R5, UR4, R2 ;  /* 0x0000000405027c25 */ /* 0x001fc8000f8e0002 */
[----:B------:R-:W-:Y:S01]  /*3a80*/  IMAD R5, R5, UR5, RZ ;  /* 0x0000000505057c24 */ /* 0x000fe2000f8e02ff */
[----:B------:R-:W-:Y:S02]  /*3a90*/  ULDC.64 UR4, c[0x0][0x650] ;  /* 0x0001940000047ab9 */ /* 0x000fe40000000a00 */
[----:B------:R-:W-:Y:S01]  /*3aa0*/  ISETP.GE.U32.AND P0, PT, R2, UR4, PT ;  /* 0x0000000402007c0c */ /* 0x000fe2000bf06070 */
[----:B------:R-:W-:-:S05]  /*3ab0*/  IMAD.IADD R17, R3, 0x1, R5 ;  /* 0x0000000103117824 */ /* 0x000fca00078e0205 */
[----:B------:R-:W-:-:S13]  /*3ac0*/  ISETP.GE.U32.AND.EX P0, PT, R17, UR5, PT, P0 ;  /* 0x0000000511007c0c */ /* 0x000fda000bf06100 */
[----:B------:R-:W-:Y:S05]  /*3ad0*/  @P0 BRA `(.L_x_69) ;  /* 0x0000000400680947 */ /* 0x000fea0003800000 */
[----:B------:R-:W0:Y:S01]  /*3ae0*/  S2R R12, SR_CTAID.X ;  /* 0x00000000000c7919 */ /* 0x000e220000002500 */
[----:B------:R-:W1:Y:S01]  /*3af0*/  LDC.64 R10, c[0x0][0x628] ;  /* 0x00018a00ff0a7b82 */ /* 0x000e620000000a00 */
[----:B------:R-:W-:Y:S01]  /*3b00*/  ULDC UR4, c[0x0][0x150] ;  /* 0x0000540000047ab9 */ /* 0x000fe20000000800 */
[----:B------:R-:W-:Y:S01]  /*3b10*/  IMAD.MOV.U32 R8, RZ, RZ, R2 ;  /* 0x000000ffff087224 */ /* 0x000fe200078e0002 */
[----:B------:R-:W2:Y:S01]  /*3b20*/  S2R R24, SR_CTAID.Y ;  /* 0x0000000000187919 */ /* 0x000ea20000002600 */
[----:B------:R-:W-:-:S04]  /*3b30*/  IMAD.MOV.U32 R9, RZ, RZ, R17 ;  /* 0x000000ffff097224 */ /* 0x000fc800078e0011 */
[----:B------:R-:W3:Y:S08]  /*3b40*/  LDC R21, c[0x0][0x144] ;  /* 0x00005100ff157b82 */ /* 0x000ef00000000800 */
[----:B------:R-:W4:Y:S08]  /*3b50*/  LDC R0, c[0x0][0x630] ;  /* 0x00018c00ff007b82 */ /* 0x000f300000000800 */
[----:B------:R-:W2:Y:S01]  /*3b60*/  LDC.64 R14, c[0x0][0x620] ;  /* 0x00018800ff0e7b82 */ /* 0x000ea20000000a00 */
[----:B-1----:R-:W-:-:S04]  /*3b70*/  ISETP.NE.U32.AND P0, PT, R10, RZ, PT ;  /* 0x000000ff0a00720c */ /* 0x002fc80003f05070 */
[----:B------:R-:W-:Y:S02]  /*3b80*/  ISETP.NE.AND.EX P0, PT, R11, RZ, PT, P0 ;  /* 0x000000ff0b00720c */ /* 0x000fe40003f05300 */
[----:B0-----:R-:W-:-:S05]  /*3b90*/  I2FP.F32.U32 R3, R12 ;  /* 0x0000000c00037245 */ /* 0x001fca0000201000 */
[----:B------:R-:W-:-:S04]  /*3ba0*/  FMUL R3, R3, UR4 ;  /* 0x0000000403037c20 */ /* 0x000fc80008400000 */
[----:B------:R0:W1:Y:S02]  /*3bb0*/  F2I.U32.TRUNC.NTZ R20, R3 ;  /* 0x0000000300147305 */ /* 0x000064000020f000 */
[----:B---34-:R-:W-:Y:S05]  /*3bc0*/  @!P0 BRA `(.L_x_70) ;  /* 0x0000000000288947 */ /* 0x018fea0003800000 */
[----:B0-----:R-:W0:Y:S02]  /*3bd0*/  LDC R3, c[0x0][0x634] ;  /* 0x00018d00ff037b82 */ /* 0x001e240000000800 */
        /* <DEDUP_REMOVED lines=9> */
.L_x_70:
[-CC-:B------:R-:W-:Y:S01]  /*3c70*/  SHF.R.U64 R49, R8, R0.reuse, R9.reuse ;  /* 0x0000000008317219 */ /* 0x180fe20000001209 */
[----:B------:R-:W3:Y:S01]  /*3c80*/  LDC.64 R30, c[0x0][0x640] ;  /* 0x00019000ff1e7b82 */ /* 0x000ee20000000a00 */
[----:B------:R-:W-:Y:S01]  /*3c90*/  SHF.R.U32.HI R0, RZ, R0, R9 ;  /* 0x00000000ff007219 */ /* 0x000fe20000011609 */
[----:B-1----:R-:W-:Y:S01]  /*3ca0*/  IMAD.MOV R20, RZ, RZ, -R20 ;  /* 0x000000ffff147224 */ /* 0x002fe200078e0a14 */
[----:B------:R-:W-:Y:S01]  /*3cb0*/  IADD3 R7, P0, RZ, -R49, RZ ;  /* 0x80000031ff077210 */ /* 0x000fe20007f1e0ff */
[----:B------:R-:W-:Y:S02]  /*3cc0*/  ULDC UR4, c[0x0][0x154] ;  /* 0x0000550000047ab9 */ /* 0x000fe40000000800 */
[----:B------:R-:W-:Y:S02]  /*3cd0*/  IMAD R26, R21, R20, R12 ;  /* 0x00000014151a7224 */ /* 0x000fe400078e020c */
[----:B------:R-:W1:Y:S01]  /*3ce0*/  LDC R6, c[0x0][0x618] ;  /* 0x00018600ff067b82 */ /* 0x000e620000000800 */
[----:B0-----:R-:W-:-:S04]  /*3cf0*/  IMAD.X R3, RZ, RZ, ~R0, P0 ;  /* 0x000000ffff037224 */ /* 0x001fc800000e0e00 */
[-C--:B--2---:R-:W-:Y:S02]  /*3d00*/  IMAD R0, R3, R14.reuse, RZ ;  /* 0x0000000e03007224 */ /* 0x084fe400078e02ff */
[----:B------:R-:W-:Y:S01]  /*3d10*/  IMAD.MOV.U32 R3, RZ, RZ, R17 ;  /* 0x000000ffff037224 */ /* 0x000fe200078e0011 */
[----:B------:R-:W0:Y:S01]  /*3d20*/  LDC R8, c[0x0][0x608] ;  /* 0x00018200ff087b82 */ /* 0x000e220000000800 */
[----:B------:R-:W-:-:S04]  /*3d30*/  IMAD.WIDE.U32 R4, R7, R14, R2 ;  /* 0x0000000e07047225 */ /* 0x000fc800078e0002 */
[----:B------:R-:W-:-:S03]  /*3d40*/  IMAD R3, R7, R15, R0 ;  /* 0x0000000f07037224 */ /* 0x000fc600078e0200 */
[----:B------:R-:W2:Y:S01]  /*3d50*/  LDC R28, c[0x0][0x658] ;  /* 0x00019600ff1c7b82 */ /* 0x000ea20000000800 */
[----:B------:R-:W-:Y:S01]  /*3d60*/  I2FP.F32.U32 R0, R24 ;  /* 0x0000001800007245 */ /* 0x000fe20000201000 */
[----:B------:R-:W-:Y:S01]  /*3d70*/  IMAD.MOV.U32 R7, RZ, RZ, 0x1 ;  /* 0x00000001ff077424 */ /* 0x000fe200078e00ff */
[----:B---3--:R-:W-:Y:S01]  /*3d80*/  ISETP.NE.U32.AND P0, PT, R30, RZ, PT ;  /* 0x000000ff1e00720c */ /* 0x008fe20003f05070 */
[----:B------:R-:W-:Y:S02]  /*3d90*/  IMAD.IADD R3, R5, 0x1, R3 ;  /* 0x0000000105037824 */ /* 0x000fe400078e0203 */
[----:B------:R-:W-:Y:S01]  /*3da0*/  FMUL R0, R0, UR4 ;  /* 0x0000000400007c20 */ /* 0x000fe20008400000 */
[----:B------:R-:W-:Y:S01]  /*3db0*/  ISETP.NE.AND.EX P0, PT, R31, RZ, PT, P0 ;  /* 0x000000ff1f00720c */ /* 0x000fe20003f05300 */
[----:B------:R-:W3:Y:S01]  /*3dc0*/  LDC R15, c[0x0][0x148] ;  /* 0x00005200ff0f7b82 */ /* 0x000ee20000000800 */
[-CC-:B-1----:R-:W-:Y:S01]  /*3dd0*/  SHF.R.U64 R12, R4, R6.reuse, R3.reuse ;  /* 0x00000006040c7219 */ /* 0x182fe20000001203 */
[----:B------:R1:W4:Y:S01]  /*3de0*/  F2I.U32.TRUNC.NTZ R13, R0 ;  /* 0x00000000000d7305 */ /* 0x000322000020f000 */
[----:B------:R-:W-:Y:S01]  /*3df0*/  SHF.R.U32.HI R3, RZ, R6, R3 ;  /* 0x00000006ff037219 */ /* 0x000fe20000011603 */
[----:B------:R-:W-:-:S04]  /*3e00*/  IMAD.MOV.U32 R5, RZ, RZ, -0x1 ;  /* 0xffffffffff057424 */ /* 0x000fc800078e00ff */
[----:B------:R-:W1:Y:S01]  /*3e10*/  LDC R20, c[0x0][0x600] ;  /* 0x00018000ff147b82 */ /* 0x000e620000000800 */
[-CC-:B0-----:R-:W-:Y:S02]  /*3e20*/  SHF.R.U64 R10, R12, R8.reuse, R3.reuse ;  /* 0x000000080c0a7219 */ /* 0x181fe40000001203 */
[----:B------:R-:W-:-:S05]  /*3e30*/  SHF.R.U32.HI R3, RZ, R8, R3 ;  /* 0x00000008ff037219 */ /* 0x000fca0000011603 */
[----:B------:R-:W0:Y:S01]  /*3e40*/  LDC R21, c[0x0][0x648] ;  /* 0x00019200ff157b82 */ /* 0x000e220000000800 */
[-C--:B--2---:R-:W-:Y:S02]  /*3e50*/  SHF.L.U32 R4, R5, R28.reuse, RZ ;  /* 0x0000001c05047219 */ /* 0x084fe400000006ff */
[-CC-:B------:R-:W-:Y:S02]  /*3e60*/  SHF.R.U64 R14, R10, R28.reuse, R3.reuse ;  /* 0x0000001c0a0e7219 */ /* 0x180fe40000001203 */
[----:B------:R-:W-:Y:S02]  /*3e70*/  SHF.R.U32.HI R5, RZ, R28, R3 ;  /* 0x0000001cff057219 */ /* 0x000fe40000011603 */
[----:B------:R-:W-:Y:S01]  /*3e80*/  LOP3.LUT R43, RZ, R4, RZ, 0x33, !PT ;  /* 0x00000004ff2b7212 */ /* 0x000fe200078e33ff */
[----:B------:R-:W2:Y:S01]  /*3e90*/  LDC R25, c[0x0][0x638] ;  /* 0x00018e00ff197b82 */ /* 0x000ea20000000800 */
[----:B------:R-:W-:Y:S01]  /*3ea0*/  SHF.L.U32 R28, R7, R28, RZ ;  /* 0x0000001c071c7219 */ /* 0x000fe200000006ff */
[----:B------:R-:W-:-:S06]  /*3eb0*/  IMAD.MOV.U32 R4, RZ, RZ, R14 ;  /* 0x000000ffff047224 */ /* 0x000fcc00078e000e */
[----:B------:R-:W0:Y:S01]  /*3ec0*/  LDC R27, c[0x0][0x610] ;  /* 0x00018400ff1b7b82 */ /* 0x000e220000000800 */
[----:B----4-:R-:W-:Y:S05]  /*3ed0*/  @!P0 BRA `(.L_x_71) ;  /* 0x0000000000288947 */ /* 0x010fea0003800000 */
        /* <DEDUP_REMOVED lines=10> */
.L_x_71:
[----:B------:R-:W-:Y:S01]  /*3f80*/  ISETP.NE.AND P0, PT, R16, 0x1, PT ;  /* 0x000000011000780c */ /* 0x000fe20003f05270 */
[----:B------:R-:W-:Y:S01]  /*3f90*/  IMAD.MOV R13, RZ, RZ, -R13 ;  /* 0x000000ffff0d7224 */ /* 0x000fe200078e0a0d */
[----:B01----:R-:W-:Y:S01]  /*3fa0*/  SHF.R.U64 R0, R4, R21, R5 ;  /* 0x0000001504007219 */ /* 0x003fe20000001205 */
[----:B------:R-:W-:Y:S01]  /*3fb0*/  VIADD R5, R20, 0xffffffff ;  /* 0xffffffff14057836 */ /* 0x000fe20000000000 */
[----:B------:R-:W-:-:S03]  /*3fc0*/  LOP3.LUT R43, R10, R43, RZ, 0xc0, !PT ;  /* 0x0000002b0a2b7212 */ /* 0x000fc600078ec0ff */
[----:B------:R-:W-:Y:S01]  /*3fd0*/  IMAD.MOV R3, RZ, RZ, -R0 ;  /* 0x000000ffff037224 */ /* 0x000fe200078e0a00 */
[----:B------:R-:W-:Y:S01]  /*3fe0*/  LOP3.LUT R5, R12, R5, RZ, 0xc0, !PT ;  /* 0x000000050c057212 */ /* 0x000fe200078ec0ff */
[----:B------:R-:W-:Y:S02]  /*3ff0*/  IMAD R43, R28, R0, R43 ;  /* 0x000000001c2b7224 */ /* 0x000fe400078e022b */
[----:B--2---:R-:W-:Y:S02]  /*4000*/  IMAD R0, R3, R25, R14 ;  /* 0x0000001903007224 */ /* 0x004fe400078e020e */
[----:B---3--:R-:W-:Y:S02]  /*4010*/  @P0 IMAD R26, R15, R13, R24 ;  /* 0x0000000d0f1a0224 */ /* 0x008fe400078e0218 */
[----:B------:R-:W-:Y:S02]  /*4020*/  IMAD R4, R0, R20, R5 ;  /* 0x0000001400047224 */ /* 0x000fe400078e0205 */
[----:B------:R-:W-:-:S02]  /*4030*/  IMAD R43, R43, R27, R26 ;  /* 0x0000001b2b2b7224 */ /* 0x000fc400078e021a */
[----:B------:R-:W-:-:S03]  /*4040*/  IMAD.MOV.U32 R3, RZ, RZ, 0x1 ;  /* 0x00000001ff037424 */ /* 0x000fc600078e00ff */
[----:B------:R-:W-:Y:S02]  /*4050*/  SEL R44, R4, R43, !P0 ;  /* 0x0000002b042c7207 */ /* 0x000fe40004000000 */
[----:B------:R-:W-:Y:S02]  /*4060*/  PRMT R0, R3, 0x7610, R0 ;  /* 0x0000761003007816 */ /* 0x000fe40000000000 */
[----:B------:R-:W-:-:S07]  /*4070*/  SEL R43, R43, R4, !P0 ;  /* 0x000000042b2b7207 */ /* 0x000fce0004000000 */
.L_x_69:
[----:B------:R-:W-:-:S13]  /*4080*/  LOP3.LUT P0, RZ, R0, 0xff, RZ, 0xc0, !PT ;  /* 0x000000ff00ff7812 */ /* 0x000fda000780c0ff */
[----:B------:R-:W-:Y:S05]  /*4090*/  @P0 BRA `(.L_x_72) ;  /* 0xffffffd000580947 */ /* 0x000fea000383ffff */
[----:B------:R-:W-:Y:S05]  /*40a0*/  EXIT ;  /* 0x000000000000794d */ /* 0x000fea0003800000 */
.L_x_7:
[----:B0-----:R-:W-:Y:S01]  /*40b0*/  ULDC.64 UR4, c[0x0][0x650] ;  /* 0x0001940000047ab9 */ /* 0x001fe20000000a00 */
        /* <DEDUP_REMOVED lines=25> */
.L_x_74:
[----:B------:R-:W0:Y:S01]  /*4250*/  LDC.64 R28, c[0x0][0x640] ;  /* 0x00019000ff1c7b82 */ /* 0x000e220000000a00 */
[-CC-:B------:R-:W-:Y:S01]  /*4260*/  SHF.R.U64 R23, R12, R6.reuse, R13.reuse ;  /* 0x000000060c177219 */ /* 0x180fe2000000120d */
[----:B------:R-:W-:Y:S01]  /*4270*/  IMAD.MOV.U32 R8, RZ, RZ, R2 ;  /* 0x000000ffff087224 */ /* 0x000fe200078e0002 */
[----:B------:R-:W-:Y:S01]  /*4280*/  SHF.R.U32.HI R6, RZ, R6, R13 ;  /* 0x00000006ff067219 */ /* 0x000fe2000001160d */
[----:B------:R-:W-:Y:S01]  /*4290*/  IMAD.MOV.U32 R30, RZ, RZ, 0x1 ;  /* 0x00000001ff1e7424 */ /* 0x000fe200078e00ff */
[----:B------:R-:W-:-:S03]  /*42a0*/  IADD3 R11, P0, RZ, -R23, RZ ;  /* 0x80000017ff0b7210 */ /* 0x000fc60007f1e0ff */
        /* <DEDUP_REMOVED lines=10> */
[----:B------:R-:W-:Y:S02]  /*4350*/  ISETP.NE.AND.EX P0, PT, R29, RZ, PT, P0 ;  /* 0x000000ff1d00720c */ /* 0x000fe40003f05300 */
[----:B------:R-:W0:Y:S02]  /*4360*/  LDC R22, c[0x0][0x600] ;  /* 0x00018000ff167b82 */ /* 0x000e240000000800 */
[-CC-:B-1----:R-:W-:Y:S01]  /*4370*/  SHF.R.U64 R14, R8, R10.reuse, R9.reuse ;  /* 0x0000000a080e7219 */ /* 0x182fe20000001209 */
[----:B------:R-:W-:Y:S01]  /*4380*/  IMAD.MOV.U32 R8, RZ, RZ, -0x1 ;  /* 0xffffffffff087424 */ /* 0x000fe200078e00ff */
[----:B------:R-:W-:-:S04]  /*4390*/  SHF.R.U32.HI R9, RZ, R10, R9 ;  /* 0x0000000aff097219 */ /* 0x000fc80000011609 */
[----:B------:R-:W1:Y:S01]  /*43a0*/  LDC R24, c[0x0][0x648] ;  /* 0x00019200ff187b82 */ /* 0x000e620000000800 */
[-CC-:B--2---:R-:W-:Y:S02]  /*43b0*/  SHF.R.U64 R21, R14, R12.reuse, R9.reuse ;  /* 0x0000000c0e157219 */ /* 0x184fe40000001209 */
[----:B------:R-:W-:-:S05]  /*43c0*/  SHF.R.U32.HI R6, RZ, R12, R9 ;  /* 0x0000000cff067219 */ /* 0x000fca0000011609 */
[----:B------:R-:W2:Y:S01]  /*43d0*/  LDC R26, c[0x0][0x638] ;  /* 0x00018e00ff1a7b82 */ /* 0x000ea20000000800 */
[-C--:B---3--:R-:W-:Y:S02]  /*43e0*/  SHF.L.U32 R8, R8, R27.reuse, RZ ;  /* 0x0000001b08087219 */ /* 0x088fe400000006ff */
[-CC-:B------:R-:W-:Y:S02]  /*43f0*/  SHF.R.U64 R25, R21, R27.reuse, R6.reuse ;  /* 0x0000001b15197219 */ /* 0x180fe40000001206 */
[----:B------:R-:W-:Y:S02]  /*4400*/  LOP3.LUT R32, RZ, R8, RZ, 0x33, !PT ;  /* 0x00000008ff207212 */ /* 0x000fe400078e33ff */
[----:B------:R-:W-:Y:S01]  /*4410*/  SHF.R.U32.HI R9, RZ, R27, R6 ;  /* 0x0000001bff097219 */ /* 0x000fe20000011606 */
[----:B------:R-:W3:Y:S01]  /*4420*/  LDC R31, c[0x0][0x610] ;  /* 0x00018400ff1f7b82 */ /* 0x000ee20000000800 */
[----:B------:R-:W-:Y:S01]  /*4430*/  IMAD.MOV.U32 R8, RZ, RZ, R25 ;  /* 0x000000ffff087224 */ /* 0x000fe200078e0019 */
[----:B------:R-:W-:Y:S06]  /*4440*/  @!P0 BRA `(.L_x_75) ;  /* 0x0000000000288947 */ /* 0x000fec0003800000 */
        /* <DEDUP_REMOVED lines=10> */
.L_x_75:
[----:B------:R-:W-:Y:S02]  /*44f0*/  ISETP.NE.AND P0, PT, R16, 0x1, PT ;  /* 0x000000011000780c */ /* 0x000fe40003f05270 */
[----:B-1----:R-:W-:Y:S01]  /*4500*/  SHF.R.U64 R6, R8, R24, R9 ;  /* 0x0000001808067219 */ /* 0x002fe20000001209 */
[----:B0-----:R-:W-:Y:S01]  /*4510*/  VIADD R9, R22, 0xffffffff ;  /* 0xffffffff16097836 */ /* 0x001fe20000000000 */
[----:B------:R-:W-:Y:S02]  /*4520*/  SHF.L.U32 R30, R30, R27, RZ ;  /* 0x0000001b1e1e7219 */ /* 0x000fe400000006ff */
[----:B------:R-:W-:Y:S01]  /*4530*/  LOP3.LUT R5, R21, R32, RZ, 0xc0, !PT ;  /* 0x0000002015057212 */ /* 0x000fe200078ec0ff */
[----:B------:R-:W-:-:S04]  /*4540*/  IMAD.MOV R8, RZ, RZ, -R6 ;  /* 0x000000ffff087224 */ /* 0x000fc800078e0a06 */
[----:B------:R-:W-:Y:S01]  /*4550*/  IMAD R6, R30, R6, R5 ;  /* 0x000000061e067224 */ /* 0x000fe200078e0205 */
[----:B------:R-:W-:Y:S01]  /*4560*/  LOP3.LUT R5, R14, R9, RZ, 0xc0, !PT ;  /* 0x000000090e057212 */ /* 0x000fe200078ec0ff */
[----:B------:R-:W-:Y:S02]  /*4570*/  @P0 IMAD R3, R7, R20, R4 ;  /* 0x0000001407030224 */ /* 0x000fe400078e0204 */
[----:B--2---:R-:W-:Y:S02]  /*4580*/  IMAD R4, R8, R26, R25 ;  /* 0x0000001a08047224 */ /* 0x004fe400078e0219 */
[----:B---3--:R-:W-:Y:S02]  /*4590*/  IMAD R3, R6, R31, R3 ;  /* 0x0000001f06037224 */ /* 0x008fe400078e0203 */
[----:B------:R-:W-:Y:S02]  /*45a0*/  IMAD R4, R4, R22, R5 ;  /* 0x0000001604047224 */ /* 0x000fe400078e0205 */
[----:B------:R-:W-:-:S02]  /*45b0*/  IMAD.MOV.U32 R8, RZ, RZ, 0x1 ;  /* 0x00000001ff087424 */ /* 0x000fc400078e00ff */
[----:B------:R-:W-:Y:S01]  /*45c0*/  IMAD.MOV.U32 R6, RZ, RZ, R23 ;  /* 0x000000ffff067224 */ /* 0x000fe200078e0017 */
[----:B------:R-:W-:Y:S02]  /*45d0*/  SEL R21, R4, R3, !P0 ;  /* 0x0000000304157207 */ /* 0x000fe40004000000 */
[----:B------:R-:W-:-:S07]  /*45e0*/  SEL R22, R3, R4, !P0 ;  /* 0x0000000403167207 */ /* 0x000fce0004000000 */
.L_x_73:
[----:B------:R-:W-:-:S08]  /*45f0*/  NOP ;  /* 0x0000000000007918 */ /* 0x000fd00000000000 */
[----:B------:R-:W0:-:S00]  /*4600*/  USETMAXREG.DEALLOC.CTAPOOL 0x28 ;  /* 0x00000028000079c8 */ /* 0x000e0000080e0500 */
[----:B0-----:R-:W-:-:S13]  /*4610*/  ISETP.NE.AND P0, PT, R0, RZ, PT ;  /* 0x000000ff0000720c */ /* 0x001fda0003f05270 */
[----:B------:R-:W-:Y:S05]  /*4620*/  @P0 EXIT ;  /* 0x000000000000094d */ /* 0x000fea0003800000 */
[----:B------:R-:W-:Y:S01]  /*4630*/  LOP3.LUT P0, RZ, R8, 0xff, RZ, 0xc0, !PT ;  /* 0x000000ff08ff7812 */ /* 0x000fe2000780c0ff */
[----:B------:R-:W-:Y:S02]  /*4640*/  IMAD.MOV.U32 R0, RZ, RZ, 0x1 ;  /* 0x00000001ff007424 */ /* 0x000fe400078e00ff */
[----:B------:R-:W-:-:S10]  /*4650*/  IMAD.MOV.U32 R8, RZ, RZ, RZ ;  /* 0x000000ffff087224 */ /* 0x000fd400078e00ff */
[----:B------:R-:W-:Y:S05]  /*4660*/  @!P0 BRA `(.L_x_76) ;  /* 0x0000000c007c8947 */ /* 0x000fea0003800000 */
[----:B------:R-:W0:Y:S01]  /*4670*/  LDC R0, c[0x0][0x28c] ;  /* 0x0000a300ff007b82 */ /* 0x000e220000000800 */
[----:B------:R-:W1:Y:S01]  /*4680*/  S2R R12, SR_CgaCtaId ;  /* 0x00000000000c7919 */ /* 0x000e620000008800 */
[----:B------:R-:W-:Y:S01]  /*4690*/  ULDC UR5, c[0x0][0x658] ;  /* 0x0001960000057ab9 */ /* 0x000fe20000000800 */
[----:B------:R-:W-:Y:S01]  /*46a0*/  UMOV UR7, 0xffffffff ;  /* 0xffffffff00077882 */ /* 0x000fe20000000000 */
[----:B------:R-:W-:Y:S01]  /*46b0*/  ULDC UR6, c[0x0][0xc] ;  /* 0x0000030000067ab9 */ /* 0x000fe20000000800 */
[----:B------:R-:W-:Y:S01]  /*46c0*/  USHF.L.U32 UR9, UR7, UR5, URZ ;  /* 0x0000000507097299 */ /* 0x000fe2000800063f */
[----:B------:R-:W-:Y:S01]  /*46d0*/  BSSY B0, `(.L_x_76) ;  /* 0x00000d8000007945 */ /* 0x000fe20003800000 */
[----:B------:R-:W-:Y:S01]  /*46e0*/  UMOV UR8, 0x1 ;  /* 0x0000000100087882 */ /* 0x000fe20000000000 */
[----:B------:R-:W-:Y:S01]  /*46f0*/  ULDC UR7, c[0x0][0x10] ;  /* 0x0000040000077ab9 */ /* 0x000fe20000000800 */
[----:B------:R-:W-:Y:S01]  /*4700*/  USHF.L.U32 UR5, UR8, UR5, URZ ;  /* 0x0000000508057299 */ /* 0x000fe2000800063f */
[----:B------:R-:W-:Y:S01]  /*4710*/  IMAD.MOV.U32 R10, RZ, RZ, 0x1 ;  /* 0x00000001ff0a7424 */ /* 0x000fe200078e00ff */
[----:B------:R-:W-:Y:S01]  /*4720*/  UIMAD.WIDE.U32 UR6, UR6, UR7, URZ ;  /* 0x00000007060672a5 */ /* 0x000fe2000f8e003f */
[----:B------:R-:W-:Y:S01]  /*4730*/  LOP3.LUT R9, R19, 0x2, RZ, 0xfc, !PT ;  /* 0x0000000213097812 */ /* 0x000fe200078efcff */
[----:B------:R-:W-:Y:S01]  /*4740*/  ULDC UR8, c[0x0][0x14] ;  /* 0x0000050000087ab9 */ /* 0x000fe20000000800 */
[----:B------:R-:W-:Y:S01]  /*4750*/  IMAD.MOV.U32 R8, RZ, RZ, RZ ;  /* 0x000000ffff087224 */ /* 0x000fe200078e00ff */
[----:B------:R-:W-:-:S02]  /*4760*/  UIMAD.WIDE.U32 UR30, UR6, UR8, URZ ;  /* 0x00000008061e72a5 */ /* 0x000fc4000f8e003f */
[----:B------:R-:W-:Y:S01]  /*4770*/  UIMAD UR7, UR7, UR8, URZ ;  /* 0x00000008070772a4 */ /* 0x000fe2000f8e023f */
[----:B------:R-:W-:Y:S01]  /*4780*/  ULDC UR4, c[0x0][0x600] ;  /* 0x0001800000047ab9 */ /* 0x000fe20000000800 */
[----:B------:R-:W-:Y:S02]  /*4790*/  ULOP3.LUT UR6, URZ, UR9, URZ, 0x33, !UPT ;  /* 0x000000093f067292 */ /* 0x000fe4000f8e333f */
[----:B------:R-:W-:Y:S01]  /*47a0*/  UIADD3 UR4, UR4, -0x1, URZ ;  /* 0xffffffff04047890 */ /* 0x000fe2000fffe03f */
[----:B0-----:R-:W-:Y:S01]  /*47b0*/  VIADD R0, R0, 0xff ;  /* 0x000000ff00007836 */ /* 0x001fe20000000000 */
[----:B------:R-:W-:Y:S01]  /*47c0*/  UIADD3 UR7, UR31, UR7, URZ ;  /* 0x000000071f077290 */ /* 0x000fe2000fffe03f */
[----:B------:R-:W-:-:S03]  /*47d0*/  ULDC.64 UR38, c[0x0][0x198] ;  /* 0x0000660000267ab9 */ /* 0x000fc60000000a00 */
[----:B------:R-:W-:-:S04]  /*47e0*/  SHF.R.S32.HI R3, RZ, 0x1f, R0 ;  /* 0x0000001fff037819 */ /* 0x000fc80000011400 */
[----:B------:R-:W-:Y:S01]  /*47f0*/  LEA.HI R11, R3, R0, RZ, 0x8 ;  /* 0x00000000030b7211 */ /* 0x000fe200078f40ff */
[C---:B-1----:R-:W-:Y:S02]  /*4800*/  IMAD.SHL.U32 R3, R12.reuse, 0x400, RZ ;  /* 0x000004000c037824 */ /* 0x042fe400078e00ff */
[----:B------:R-:W-:Y:S01]  /*4810*/  IMAD.SHL.U32 R12, R12, 0x8, RZ ;  /* 0x000000080c0c7824 */ /* 0x000fe200078e00ff */
[----:B------:R-:W-:Y:S01]  /*4820*/  SHF.R.S32.HI R11, RZ, 0x8, R11 ;  /* 0x00000008ff0b7819 */ /* 0x000fe2000001140b */
[----:B------:R-:W-:Y:S01]  /*4830*/  IMAD.MOV.U32 R0, RZ, RZ, 0x1 ;  /* 0x00000001ff007424 */ /* 0x000fe200078e00ff */
[----:B------:R-:W-:Y:S02]  /*4840*/  LOP3.LUT R3, R3, 0x400, RZ, 0xc0, !PT ;  /* 0x0000040003037812 */ /* 0x000fe400078ec0ff */
[----:B------:R-:W-:Y:S01]  /*4850*/  LOP3.LUT R12, R12, 0x8, RZ, 0xc0, !PT ;  /* 0x000000080c0c7812 */ /* 0x000fe200078ec0ff */
[----:B------:R-:W-:Y:S01]  /*4860*/  VIADD R20, R11, 0x1 ;  /* 0x000000010b147836 */ /* 0x000fe20000000000 */
[----:B------:R-:W-:-:S07]  /*4870*/  LOP3.LUT R13, R3, 0x30100, RZ, 0xfc, !PT ;  /* 0x00030100030d7812 */ /* 0x000fce00078efcff */
.L_x_87:
[----:B------:R-:W-:-:S03]  /*4880*/  UMOV UR8, 0xffffffff ;  /* 0xffffffff00087882 */ /* 0x000fc60000000000 */
[----:B------:R-:W-:Y:S05]  /*4890*/  BRA.DIV UR8, `(.L_x_77) ;  /* 0x0000000e08b47947 */ /* 0x000fea000b800000 */
[----:B------:R-:W-:-:S13]  /*48a0*/  ELECT P6, URZ, PT ;  /* 0x00000000003f782f */ /* 0x000fda00038c0000 */
.L_x_97:
[----:B------:R-:W0:Y:S01]  /*48b0*/  LDC R3, c[0x0][0x28c] ;  /* 0x0000a300ff037b82 */ /* 0x000e220000000800 */
[----:B------:R-:W-:Y:S01]  /*48c0*/  BSSY B1, `(.L_x_78) ;  /* 0x0000044000017945 */ /* 0x000fe20003800000 */
[----:B0-----:R-:W-:-:S13]  /*48d0*/  ISETP.LT.OR P6, PT, R3, 0x1, !P6 ;  /* 0x000000010300780c */ /* 0x001fda00077c1670 */
[----:B------:R-:W-:Y:S05]  /*48e0*/  @P6 BRA `(.L_x_79) ;  /* 0x0000000400046947 */ /* 0x000fea0003800000 */
[----:B------:R-:W-:Y:S02]  /*48f0*/  IMAD.SHL.U32 R22, R22, 0x100, RZ ;  /* 0x0000010016167824 */ /* 0x000fe400078e00ff */
[----:B------:R-:W-:Y:S02]  /*4900*/  IMAD R21, R21, 0x10, R12 ;  /* 0x0000001015157824 */ /* 0x000fe400078e020c */
[----:B------:R-:W-:Y:S02]  /*4910*/  IMAD.MOV.U32 R23, RZ, RZ, RZ ;  /* 0x000000ffff177224 */ /* 0x000fe400078e00ff */
[----:B------:R-:W-:Y:S02]  /*4920*/  IMAD.MOV.U32 R3, RZ, RZ, R20 ;  /* 0x000000ffff037224 */ /* 0x000fe400078e0014 */
[----:B------:R-:W-:Y:S02]  /*4930*/  IMAD.MOV.U32 R4, RZ, RZ, R0 ;  /* 0x000000ffff047224 */ /* 0x000fe400078e0000 */
[----:B------:R-:W-:-:S07]  /*4940*/  IMAD.MOV.U32 R14, RZ, RZ, R8 ;  /* 0x000000ffff0e7224 */ /* 0x000fce00078e0008 */
.L_x_82:
[----:B------:R-:W0:Y:S01]  /*4950*/  S2R R24, SR_CgaCtaId ;  /* 0x0000000000187919 */ /* 0x000e220000008800 */
[----:B------:R-:W-:Y:S02]  /*4960*/  MOV R5, 0x400 ;  /* 0x0000040000057802 */ /* 0x000fe40000000f00 */
[----:B------:R-:W-:-:S13]  /*4970*/  LOP3.LUT P1, RZ, R18, 0x7f, RZ, 0xc0, !PT ;  /* 0x0000007f12ff7812 */ /* 0x000fda000782c0ff */
[----:B------:R-:W1:Y:S01]  /*4980*/  @!P1 LDC R7, c[0x0][0x500] ;  /* 0x00014000ff079b82 */ /* 0x000e620000000800 */
[----:B0-----:R-:W-:Y:S02]  /*4990*/  LEA R15, R24, R5, 0x18 ;  /* 0x00000005180f7211 */ /* 0x001fe400078ec0ff */
[----:B------:R-:W-:-:S03]  /*49a0*/  SHF.L.U32 R5, R4, 0x1f, RZ ;  /* 0x0000001f04057819 */ /* 0x000fc600000006ff */
[----:B------:R-:W-:-:S04]  /*49b0*/  IMAD R24, R14, 0x8, R15 ;  /* 0x000000080e187824 */ /* 0x000fc800078e020f */
[----:B------:R-:W0:Y:S02]  /*49c0*/  SYNCS.PHASECHK.TRANS64.TRYWAIT P0, [R24+URZ+0x18], R5 ;  /* 0x00001805180075a7 */ /* 0x000e24000800017f */
[----:B01----:R-:W-:Y:S05]  /*49d0*/  @!P0 BRA `(.L_x_80) ;  /* 0x0000000c00848947 */ /* 0x003fea0003800000 */
.L_x_98:
[----:B0-----:R-:W-:Y:S01]  /*49e0*/  PRMT R5, R9, 0x9910, RZ ;  /* 0x0000991009057816 */ /* 0x001fe200000000ff */
[----:B------:R0:W-:Y:S03]  /*49f0*/  @!P1 SYNCS.ARRIVE.TRANS64 RZ, [R24+URZ], R7 ;  /* 0x0000000718ff99a7 */ /* 0x0001e6000800003f */
[----:B------:R-:W-:-:S13]  /*4a00*/  ISETP.NE.AND P0, PT, R5, 0x2, PT ;  /* 0x000000020500780c */ /* 0x000fda0003f05270 */
[----:B0-----:R-:W-:Y:S05]  /*4a10*/  @P0 BRA `(.L_x_81) ;  /* 0x0000000000040947 */ /* 0x001fea0003800000 */
[----:B------:R-:W-:Y:S01]  /*4a20*/  BPT.TRAP 0x1 ;  /* 0x000000040000795c */ /* 0x000fe20000300000 */
.L_x_81:
[----:B------:R-:W-:Y:S01]  /*4a30*/  R2UR UR8, R15 ;  /* 0x000000000f0872ca */ /* 0x000fe200000e0000 */
[C---:B------:R-:W-:Y:S01]  /*4a40*/  IMAD R5, R14.reuse, 0x1000, R13 ;  /* 0x000010000e057824 */ /* 0x040fe200078e020d */
[----:B------:R-:W-:Y:S01]  /*4a50*/  R2UR UR26, R23 ;  /* 0x00000000171a72ca */ /* 0x000fe200000e0000 */
[----:B------:R-:W-:Y:S01]  /*4a60*/  IMAD R15, R14, 0x10000, R15 ;  /* 0x000100000e0f7824 */ /* 0x000fe200078e020f */
[----:B------:R-:W-:Y:S01]  /*4a70*/  R2UR UR25, R24 ;  /* 0x00000000181972ca */ /* 0x000fe200000e0000 */
[----:B------:R-:W-:Y:S01]  /*4a80*/  VIADD R3, R3, 0xffffffff ;  /* 0xffffffff03037836 */ /* 0x000fe20000000000 */
[----:B------:R-:W-:Y:S01]  /*4a90*/  R2UR UR32, R5 ;  /* 0x00000000052072ca */ /* 0x000fe200000e0000 */
[----:B------:R-:W-:Y:S01]  /*4aa0*/  UIADD3 UR14, UP0, UR38, 0xf0, URZ ;  /* 0x000000f0260e7890 */ /* 0x000fe2000ff1e03f */
[----:B------:R-:W-:Y:S01]  /*4ab0*/  R2UR UR16, R15 ;  /* 0x000000000f1072ca */ /* 0x000fe200000e0000 */
[----:B------:R-:W-:Y:S01]  /*4ac0*/  UIADD3 UR40, UP1, UR38, 0x1f0, URZ ;  /* 0x000001f026287890 */ /* 0x000fe2000ff3e03f */
[----:B------:R-:W-:Y:S01]  /*4ad0*/  R2UR UR28, R6 ;  /* 0x00000000061c72ca */ /* 0x000fe200000e0000 */
[----:B------:R-:W-:Y:S01]  /*4ae0*/  UIADD3.X UR15, URZ, UR39, URZ, UP0, !UPT ;  /* 0x000000273f0f7290 */ /* 0x000fe200087fe43f */
[----:B------:R-:W-:Y:S01]  /*4af0*/  R2UR UR27, R22 ;  /* 0x00000000161b72ca */ /* 0x000fe200000e0000 */
[----:B------:R-:W-:Y:S01]  /*4b00*/  UIADD3.X UR41, URZ, UR39, URZ, UP1, !UPT ;  /* 0x000000273f297290 */ /* 0x000fe20008ffe43f */
[----:B------:R-:W-:Y:S01]  /*4b10*/  R2UR UR35, R21 ;  /* 0x00000000152372ca */ /* 0x000fe200000e0000 */
[----:B------:R-:W-:Y:S01]  /*4b20*/  UIADD3 UR18, UR26, 0x80, URZ ;  /* 0x000000801a127890 */ /* 0x000fe2000fffe03f */
[----:B------:R-:W-:Y:S01]  /*4b30*/  ISETP.GT.AND P1, PT, R3, 0x1, PT ;  /* 0x000000010300780c */ /* 0x000fe20003f24270 */
[----:B------:R-:W-:Y:S01]  /*4b40*/  VIADD R14, R14, 0x1 ;  /* 0x000000010e0e7836 */ /* 0x000fe20000000000 */
[----:B------:R-:W-:Y:S01]  /*4b50*/  UMOV UR22, 0x0 ;  /* 0x0000000000167882 */ /* 0x000fe20000000000 */
[----:B------:R-:W-:Y:S01]  /*4b60*/  UIADD3 UR32, UR8, UR32, URZ ;  /* 0x0000002008207290 */ /* 0x000fe2000fffe03f */
[----:B------:R-:W-:Y:S01]  /*4b70*/  VIADD R23, R23, 0x100 ;  /* 0x0000010017177836 */ /* 0x000fe20000000000 */
[----:B------:R-:W-:Y:S01]  /*4b80*/  UIADD3 UR24, UR16, 0x100, URZ ;  /* 0x0000010010187890 */ /* 0x000fe2000fffe03f */
[----:B------:R-:W-:Y:S01]  /*4b90*/  ISETP.NE.AND P0, PT, R14, 0x3, PT ;  /* 0x000000030e00780c */ /* 0x000fe20003f05270 */
[----:B------:R-:W-:-:S02]  /*4ba0*/  UIADD3 UR16, UR16, 0x8100, URZ ;  /* 0x0000810010107890 */ /* 0x000fc4000fffe03f */
[----:B------:R-:W-:Y:S01]  /*4bb0*/  UIADD3 UR8, UR32, 0x800, URZ ;  /* 0x0000080020087890 */ /* 0x000fe2000fffe03f */
[----:B------:R-:W-:Y:S01]  /*4bc0*/  SEL R5, RZ, 0x1, P0 ;  /* 0x00000001ff057807 */ /* 0x000fe20000000000 */
[----:B------:R-:W-:Y:S01]  /*4bd0*/  UMOV UR23, 0x10000000 ;  /* 0x1000000000177882 */ /* 0x000fe20000000000 */
[----:B------:R-:W-:Y:S01]  /*4be0*/  UMOV UR17, UR25 ;  /* 0x0000001900117c82 */ /* 0x000fe20008000000 */
[----:B------:R-:W-:Y:S01]  /*4bf0*/  UMOV UR20, UR28 ;  /* 0x0000001c00147c82 */ /* 0x000fe20008000000 */
[----:B------:R-:W-:Y:S01]  /*4c00*/  UMOV UR19, UR27 ;  /* 0x0000001b00137c82 */ /* 0x000fe20008000000 */
[----:B------:R-:W-:Y:S01]  /*4c10*/  UMOV UR13, 0x30000 ;  /* 0x00030000000d7882 */ /* 0x000fe20000000000 */
[----:B------:R-:W-:Y:S01]  /*4c20*/  UMOV UR33, UR25 ;  /* 0x0000001900217c82 */ /* 0x000fe20008000000 */
[----:B------:R-:W-:Y:S01]  /*4c30*/  UMOV UR34, UR26 ;  /* 0x0000001a00227c82 */ /* 0x000fe20008000000 */
[----:B------:R-:W-:Y:S01]  /*4c40*/  UMOV UR36, UR28 ;  /* 0x0000001c00247c82 */ /* 0x000fe20008000000 */
[----:B------:R0:W-:Y:S01]  /*4c50*/  UTMALDG.3D [UR24], [UR14], desc[UR22] ;  /* 0x000016180e0075b4 */ /* 0x0001e20008011000 */
[----:B------:R-:W-:Y:S01]  /*4c60*/  UMOV UR9, UR25 ;  /* 0x0000001900097c82 */ /* 0x000fe20008000000 */
[----:B------:R-:W-:Y:S01]  /*4c70*/  UMOV UR12, UR28 ;  /* 0x0000001c000c7c82 */ /* 0x000fe20008000000 */
[----:B------:R-:W-:Y:S01]  /*4c80*/  UMOV UR11, UR35 ;  /* 0x00000023000b7c82 */ /* 0x000fe20008000000 */
[----:B------:R-:W-:Y:S01]  /*4c90*/  UMOV UR10, UR18 ;  /* 0x00000012000a7c82 */ /* 0x000fe20008000000 */
[----:B------:R-:W-:-:S02]  /*4ca0*/  LOP3.LUT R4, R4, R5, RZ, 0x3c, !PT ;  /* 0x0000000504047212 */ /* 0x000fc400078e3cff */
[----:B------:R-:W-:Y:S01]  /*4cb0*/  SEL R14, R14, RZ, P0 ;  /* 0x000000ff0e0e7207 */ /* 0x000fe20000000000 */
[----:B------:R0:W-:Y:S01]  /*4cc0*/  UTMALDG.3D [UR16], [UR14], desc[UR22] ;  /* 0x000016100e0075b4 */ /* 0x0001e20008011000 */
[----:B------:R0:W-:Y:S01]  /*4cd0*/  UTMALDG.3D.MULTICAST [UR32], [UR40], UR13, desc[UR22] ;  /* 0x00001620280073b4 */ /* 0x0001e2000801180d */
[----:B------:R0:W-:Y:S02]  /*4ce0*/  UTMALDG.3D.MULTICAST [UR8], [UR40], UR13, desc[UR22] ;  /* 0x00001608280073b4 */ /* 0x0001e4000801180d */
[----:B0-----:R-:W-:Y:S05]  /*4cf0*/  @P1 BRA `(.L_x_82) ;  /* 0xfffffffc00141947 */ /* 0x001fea000383ffff */
.L_x_79:
[----:B------:R-:W-:Y:S05]  /*4d00*/  BSYNC B1 ;  /* 0x0000000000017941 */ /* 0x000fea0003800000 */
.L_x_78:
[----:B------:R-:W-:Y:S01]  /*4d10*/  LOP3.LUT P1, RZ, R10, 0xff, RZ, 0xc0, !PT ;  /* 0x000000ff0aff7812 */ /* 0x000fe2000782c0ff */
[C---:B------:R-:W-:Y:S01]  /*4d20*/  IMAD.IADD R8, R11.reuse, 0x1, R8 ;  /* 0x000000010b087824 */ /* 0x040fe200078e0208 */
[----:B------:R-:W-:Y:S01]  /*4d30*/  ULDC.64 UR8, c[0x0][0x650] ;  /* 0x0001940000087ab9 */ /* 0x000fe20000000a00 */
[C---:B------:R-:W-:Y:S01]  /*4d40*/  ISETP.GE.U32.AND P2, PT, R11.reuse, 0x3, PT ;  /* 0x000000030b00780c */ /* 0x040fe20003f46070 */
[----:B------:R-:W-:Y:S01]  /*4d50*/  BSSY B1, `(.L_x_83) ;  /* 0x000006d000017945 */ /* 0x000fe20003800000 */
[----:B------:R-:W-:Y:S01]  /*4d60*/  IMAD.MOV.U32 R22, RZ, RZ, -0x1 ;  /* 0xffffffffff167424 */ /* 0x000fe200078e00ff */
[----:B------:R-:W-:Y:S01]  /*4d70*/  ISETP.GT.U32.AND P0, PT, R8, 0x2, PT ;  /* 0x000000020800780c */ /* 0x000fe20003f04070 */
[----:B------:R-:W-:Y:S01]  /*4d80*/  IMAD.MOV.U32 R21, RZ, RZ, -0x1 ;  /* 0xffffffffff157424 */ /* 0x000fe200078e00ff */
[----:B------:R-:W-:Y:S01]  /*4d90*/  PRMT R10, RZ, 0x7610, R10 ;  /* 0x00007610ff0a7816 */ /* 0x000fe2000000000a */
[----:B------:R-:W-:Y:S01]  /*4da0*/  IMAD.MOV.U32 R6, RZ, RZ, -0x1 ;  /* 0xffffffffff067424 */ /* 0x000fe200078e00ff */
[----:B------:R-:W-:-:S03]  /*4db0*/  ISETP.LT.U32.AND P0, PT, R11, 0x3, P0 ;  /* 0x000000030b00780c */ /* 0x000fc60000701070 */
[----:B------:R-:W0:Y:S01]  /*4dc0*/  @P1 S2R R4, SR_CgaCtaId ;  /* 0x0000000000041919 */ /* 0x000e220000008800 */
[----:B------:R-:W-:-:S04]  /*4dd0*/  @P1 MOV R3, 0x400 ;  /* 0x0000040000031802 */ /* 0x000fc80000000f00 */
[----:B0-----:R-:W-:Y:S01]  /*4de0*/  @P1 LEA R3, R4, R3, 0x18 ;  /* 0x0000000304031211 */ /* 0x001fe200078ec0ff */
[----:B------:R-:W-:-:S03]  /*4df0*/  IMAD.WIDE.U32 R4, R8, -0x55555555, RZ ;  /* 0xaaaaaaab08047825 */ /* 0x000fc600078e00ff */
[----:B------:R0:W-:Y:S01]  /*4e00*/  @P1 SYNCS.ARRIVE.TRANS64.A1T0 RZ, [R3+URZ+0x48], RZ ;  /* 0x000048ff03ff19a7 */ /* 0x0001e2000810003f */
[----:B------:R-:W-:Y:S02]  /*4e10*/  IADD3 R2, P1, R2, UR30, RZ ;  /* 0x0000001e02027c10 */ /* 0x000fe4000ff3e0ff */
[----:B------:R-:W-:Y:S02]  /*4e20*/  SHF.R.U32.HI R5, RZ, 0x1, R5 ;  /* 0x00000001ff057819 */ /* 0x000fe40000011605 */
[----:B------:R-:W-:Y:S02]  /*4e30*/  IADD3.X R17, R17, UR7, RZ, P1, !PT ;  /* 0x0000000711117c10 */ /* 0x000fe40008ffe4ff */
[----:B0-----:R-:W-:Y:S01]  /*4e40*/  SEL R3, RZ, 0x1, !P0 ;  /* 0x00000001ff037807 */ /* 0x001fe20004000000 */
[----:B------:R-:W-:Y:S01]  /*4e50*/  IMAD R8, R5, -0x3, R8 ;  /* 0xfffffffd05087824 */ /* 0x000fe200078e0208 */
[----:B------:R-:W-:Y:S02]  /*4e60*/  ISETP.GE.U32.AND P0, PT, R2, UR8, PT ;  /* 0x0000000802007c0c */ /* 0x000fe4000bf06070 */
[----:B------:R-:W-:-:S02]  /*4e70*/  LOP3.LUT R0, R0, R3, RZ, 0x3c, !PT ;  /* 0x0000000300007212 */ /* 0x000fc400078e3cff */
[----:B------:R-:W-:Y:S02]  /*4e80*/  ISETP.GE.U32.AND.EX P0, PT, R17, UR9, PT, P0 ;  /* 0x0000000911007c0c */ /* 0x000fe4000bf06100 */
[----:B------:R-:W-:Y:S02]  /*4e90*/  @P2 LOP3.LUT R0, R0, 0x1, R5, 0x78, !PT ;  /* 0x0000000100002812 */ /* 0x000fe400078e7805 */
[----:B------:R-:W-:-:S09]  /*4ea0*/  PRMT R3, RZ, 0x7610, R3 ;  /* 0x00007610ff037816 */ /* 0x000fd20000000003 */
[----:B------:R-:W-:Y:S05]  /*4eb0*/  @P0 BRA `(.L_x_84) ;  /* 0x0000000400580947 */ /* 0x000fea0003800000 */
[----:B------:R-:W0:Y:S01]  /*4ec0*/  S2R R21, SR_CTAID.X ;  /* 0x0000000000157919 */ /* 0x000e220000002500 */
[----:B------:R-:W-:Y:S01]  /*4ed0*/  ULDC.64 UR8, c[0x0][0x628] ;  /* 0x00018a0000087ab9 */ /* 0x000fe20000000a00 */
[----:B------:R-:W-:Y:S01]  /*4ee0*/  ULDC UR11, c[0x0][0x630] ;  /* 0x00018c00000b7ab9 */ /* 0x000fe20000000800 */
[----:B------:R-:W-:Y:S01]  /*4ef0*/  ISETP.NE.U32.AND P0, PT, RZ, UR8, PT ;  /* 0x00000008ff007c0c */ /* 0x000fe2000bf05070 */
[----:B------:R-:W1:Y:S01]  /*4f00*/  S2R R15, SR_CTAID.Y ;  /* 0x00000000000f7919 */ /* 0x000e620000002600 */
[----:B------:R-:W-:Y:S01]  /*4f10*/  ULDC UR12, c[0x0][0x150] ;  /* 0x00005400000c7ab9 */ /* 0x000fe20000000800 */
[----:B------:R-:W-:Y:S01]  /*4f20*/  IMAD.MOV.U32 R4, RZ, RZ, R2 ;  /* 0x000000ffff047224 */ /* 0x000fe200078e0002 */
[----:B------:R-:W-:Y:S01]  /*4f30*/  ISETP.NE.AND.EX P0, PT, RZ, UR9, PT, P0 ;  /* 0x00000009ff007c0c */ /* 0x000fe2000bf05300 */
[----:B------:R-:W-:Y:S01]  /*4f40*/  IMAD.MOV.U32 R5, RZ, RZ, R17 ;  /* 0x000000ffff057224 */ /* 0x000fe200078e0011 */
[----:B0-----:R-:W-:-:S11]  /*4f50*/  I2FP.F32.U32 R22, R21 ;  /* 0x0000001500167245 */ /* 0x001fd60000201000 */
[----:B------:R-:W-:Y:S05]  /*4f60*/  @!P0 BRA `(.L_x_85) ;  /* 0x0000000000288947 */ /* 0x000fea0003800000 */
[----:B------:R-:W-:Y:S02]  /*4f70*/  ULDC UR10, c[0x0][0x634] ;  /* 0x00018d00000a7ab9 */ /* 0x000fe40000000800 */
[----:B------:R-:W-:-:S05]  /*4f80*/  IADD3 R5, P0, R2, UR10, RZ ;  /* 0x0000000a02057c10 */ /* 0x000fca000ff1e0ff */
[----:B------:R-:W-:-:S04]  /*4f90*/  IMAD.X R3, RZ, RZ, R17, P0 ;  /* 0x000000ffff037224 */ /* 0x000fc800000e0611 */
[----:B------:R-:W-:-:S04]  /*4fa0*/  IMAD.WIDE.U32 R6, R3, UR8, RZ ;  /* 0x0000000803067c25 */ /* 0x000fc8000f8e00ff */
[----:B------:R-:W-:-:S04]  /*4fb0*/  IMAD.WIDE.U32 R6, P0, R5, UR9, R6 ;  /* 0x0000000905067c25 */ /* 0x000fc8000f800006 */
[----:B------:R-:W-:-:S04]  /*4fc0*/  IMAD.WIDE.U32 R4, R5, UR8, RZ ;  /* 0x0000000805047c25 */ /* 0x000fc8000f8e00ff */
[----:B------:R-:W-:Y:S01]  /*4fd0*/  IMAD.MOV.U32 R4, RZ, RZ, R7 ;  /* 0x000000ffff047224 */ /* 0x000fe200078e0007 */
[----:B------:R-:W-:Y:S01]  /*4fe0*/  IADD3 RZ, P1, R5, R6, RZ ;  /* 0x0000000605ff7210 */ /* 0x000fe20007f3e0ff */
[----:B------:R-:W-:-:S04]  /*4ff0*/  IMAD.X R5, RZ, RZ, RZ, P0 ;  /* 0x000000ffff057224 */ /* 0x000fc800000e06ff */
[----:B------:R-:W-:-:S08]  /*5000*/  IMAD.WIDE.U32.X R4, R3, UR9, R4, P1 ;  /* 0x0000000903047c25 */ /* 0x000fd000088e0404 */
.L_x_85:
[--C-:B------:R-:W-:Y:S01]  /*5010*/  SHF.R.U64 R14, R4, UR11, R5.reuse ;  /* 0x0000000b040e7c19 */ /* 0x100fe20008001205 */
[----:B------:R-:W-:Y:S01]  /*5020*/  FMUL R22, R22, UR12 ;  /* 0x0000000c16167c20 */ /* 0x000fe20008400000 */
[----:B------:R-:W-:Y:S01]  /*5030*/  SHF.R.U32.HI R3, RZ, UR11, R5 ;  /* 0x0000000bff037c19 */ /* 0x000fe20008011605 */
[----:B------:R-:W0:Y:S01]  /*5040*/  LDC R6, c[0x0][0x144] ;  /* 0x00005100ff067b82 */ /* 0x000e220000000800 */
[----:B------:R-:W-:Y:S01]  /*5050*/  IADD3 R4, P0, RZ, -R14, RZ ;  /* 0x8000000eff047210 */ /* 0x000fe20007f1e0ff */
[----:B------:R-:W-:Y:S01]  /*5060*/  ULDC.64 UR8, c[0x0][0x620] ;  /* 0x0001880000087ab9 */ /* 0x000fe20000000a00 */
[----:B-1----:R-:W-:Y:S01]  /*5070*/  I2FP.F32.U32 R5, R15 ;  /* 0x0000000f00057245 */ /* 0x002fe20000201000 */
[----:B------:R-:W1:Y:S01]  /*5080*/  F2I.U32.TRUNC.NTZ R22, R22 ;  /* 0x0000001600167305 */ /* 0x000e62000020f000 */
[----:B------:R-:W-:Y:S01]  /*5090*/  ULDC UR10, c[0x0][0x154] ;  /* 0x00005500000a7ab9 */ /* 0x000fe20000000800 */
[----:B------:R-:W-:Y:S01]  /*50a0*/  IMAD.X R3, RZ, RZ, ~R3, P0 ;  /* 0x000000ffff037224 */ /* 0x000fe200000e0e03 */
[----:B------:R-:W-:Y:S01]  /*50b0*/  ISETP.NE.AND P2, PT, R16, 0x1, PT ;  /* 0x000000011000780c */ /* 0x000fe20003f45270 */
[----:B------:R-:W-:Y:S01]  /*50c0*/  FMUL R23, R5, UR10 ;  /* 0x0000000a05177c20 */ /* 0x000fe20008400000 */
[----:B------:R-:W2:Y:S01]  /*50d0*/  LDC R24, c[0x0][0x148] ;  /* 0x00005200ff187b82 */ /* 0x000ea20000000800 */
[----:B------:R-:W-:Y:S01]  /*50e0*/  IMAD R3, R3, UR8, RZ ;  /* 0x0000000803037c24 */ /* 0x000fe2000f8e02ff */
[----:B------:R-:W-:-:S02]  /*50f0*/  ULDC.64 UR10, c[0x0][0x640] ;  /* 0x00019000000a7ab9 */ /* 0x000fc40000000a00 */
[----:B------:R-:W-:Y:S01]  /*5100*/  ISETP.NE.U32.AND P0, PT, RZ, UR10, PT ;  /* 0x0000000aff007c0c */ /* 0x000fe2000bf05070 */
[C---:B------:R-:W-:Y:S01]  /*5110*/  IMAD R7, R4.reuse, UR9, R3 ;  /* 0x0000000904077c24 */ /* 0x040fe2000f8e0203 */
[----:B------:R-:W3:Y:S01]  /*5120*/  F2I.U32.TRUNC.NTZ R23, R23 ;  /* 0x0000001700177305 */ /* 0x000ee2000020f000 */
[----:B------:R-:W-:Y:S01]  /*5130*/  IMAD.MOV.U32 R3, RZ, RZ, R17 ;  /* 0x000000ffff037224 */ /* 0x000fe200078e0011 */
[----:B------:R-:W-:Y:S01]  /*5140*/  ISETP.NE.AND.EX P0, PT, RZ, UR11, PT, P0 ;  /* 0x0000000bff007c0c */ /* 0x000fe2000bf05300 */
[----:B-1----:R-:W-:Y:S02]  /*5150*/  IMAD.MOV R22, RZ, RZ, -R22 ;  /* 0x000000ffff167224 */ /* 0x002fe400078e0a16 */
[----:B------:R-:W-:Y:S01]  /*5160*/  IMAD.WIDE.U32 R4, R4, UR8, R2 ;  /* 0x0000000804047c25 */ /* 0x000fe2000f8e0002 */
[----:B------:R-:W-:-:S03]  /*5170*/  ULDC UR8, c[0x0][0x618] ;  /* 0x0001860000087ab9 */ /* 0x000fc60000000800 */
[----:B------:R-:W-:Y:S02]  /*5180*/  IMAD.IADD R5, R5, 0x1, R7 ;  /* 0x0000000105057824 */ /* 0x000fe400078e0207 */
[----:B0-----:R-:W-:-:S03]  /*5190*/  IMAD R3, R6, R22, R21 ;  /* 0x0000001606037224 */ /* 0x001fc600078e0215 */
[----:B------:R-:W-:Y:S01]  /*51a0*/  SHF.R.U64 R21, R4, UR8, R5 ;  /* 0x0000000804157c19 */ /* 0x000fe20008001205 */
[----:B---3--:R-:W-:Y:S01]  /*51b0*/  IMAD.MOV R6, RZ, RZ, -R23 ;  /* 0x000000ffff067224 */ /* 0x008fe200078e0a17 */
[----:B------:R-:W-:Y:S01]  /*51c0*/  SHF.R.U32.HI R4, RZ, UR8, R5 ;  /* 0x00000008ff047c19 */ /* 0x000fe20008011605 */
[----:B------:R-:W-:Y:S02]  /*51d0*/  ULDC UR8, c[0x0][0x608] ;  /* 0x0001820000087ab9 */ /* 0x000fe40000000800 */
[----:B--2---:R-:W-:Y:S01]  /*51e0*/  @P2 IMAD R3, R24, R6, R15 ;  /* 0x0000000618032224 */ /* 0x004fe200078e020f */
[--C-:B------:R-:W-:Y:S02]  /*51f0*/  SHF.R.U64 R22, R21, UR8, R4.reuse ;  /* 0x0000000815167c19 */ /* 0x100fe40008001204 */
[----:B------:R-:W-:Y:S01]  /*5200*/  SHF.R.U32.HI R5, RZ, UR8, R4 ;  /* 0x00000008ff057c19 */ /* 0x000fe20008011604 */
[----:B------:R-:W-:-:S03]  /*5210*/  ULDC UR8, c[0x0][0x658] ;  /* 0x0001960000087ab9 */ /* 0x000fc60000000800 */
[--C-:B------:R-:W-:Y:S02]  /*5220*/  SHF.R.U64 R15, R22, UR8, R5.reuse ;  /* 0x00000008160f7c19 */ /* 0x100fe40008001205 */
[----:B------:R-:W-:-:S03]  /*5230*/  SHF.R.U32.HI R23, RZ, UR8, R5 ;  /* 0x00000008ff177c19 */ /* 0x000fc60008011605 */
[----:B------:R-:W-:Y:S02]  /*5240*/  IMAD.MOV.U32 R6, RZ, RZ, R15 ;  /* 0x000000ffff067224 */ /* 0x000fe400078e000f */
[----:B------:R-:W-:Y:S01]  /*5250*/  IMAD.MOV.U32 R5, RZ, RZ, R23 ;  /* 0x000000ffff057224 */ /* 0x000fe200078e0017 */
[----:B------:R-:W-:Y:S06]  /*5260*/  @!P0 BRA `(.L_x_86) ;  /* 0x00000000002c8947 */ /* 0x000fec0003800000 */
        /* <DEDUP_REMOVED lines=9> */
[----:B------:R-:W-:-:S04]  /*5300*/  IMAD.WIDE.U32.X R4, R23, UR11, R4, P1 ;  /* 0x0000000b17047c25 */ /* 0x000fc800088e0404 */
[----:B------:R-:W-:-:S07]  /*5310*/  IMAD.MOV.U32 R6, RZ, RZ, R4 ;  /* 0x000000ffff067224 */ /* 0x000fce00078e0004 */
.L_x_86:
[----:B------:R-:W-:Y:S01]  /*5320*/  ULDC UR8, c[0x0][0x648] ;  /* 0x0001920000087ab9 */ /* 0x000fe20000000800 */
[----:B------:R-:W-:Y:S01]  /*5330*/  LOP3.LUT R4, R22, UR6, RZ, 0xc0, !PT ;  /* 0x0000000616047c12 */ /* 0x000fe2000f8ec0ff */
[----:B------:R-:W-:Y:S01]  /*5340*/  ULDC UR9, c[0x0][0x610] ;  /* 0x0001840000097ab9 */ /* 0x000fe20000000800 */
[----:B------:R-:W-:Y:S01]  /*5350*/  SHF.R.U64 R5, R6, UR8, R5 ;  /* 0x0000000806057c19 */ /* 0x000fe20008001205 */
[----:B------:R-:W-:Y:S01]  /*5360*/  ULDC UR8, c[0x0][0x638] ;  /* 0x00018e0000087ab9 */ /* 0x000fe20000000800 */
[----:B------:R-:W-:-:S03]  /*5370*/  LOP3.LUT R24, R21, UR4, RZ, 0xc0, !PT ;  /* 0x0000000415187c12 */ /* 0x000fc6000f8ec0ff */
[----:B------:R-:W-:Y:S02]  /*5380*/  IMAD.MOV R6, RZ, RZ, -R5 ;  /* 0x000000ffff067224 */ /* 0x000fe400078e0a05 */
[----:B------:R-:W-:Y:S02]  /*5390*/  IMAD R4, R5, UR5, R4 ;  /* 0x0000000505047c24 */ /* 0x000fe4000f8e0204 */
[----:B------:R-:W-:Y:S01]  /*53a0*/  IMAD R15, R6, UR8, R15 ;  /* 0x00000008060f7c24 */ /* 0x000fe2000f8e020f */
[----:B------:R-:W-:Y:S01]  /*53b0*/  ULDC UR8, c[0x0][0x600] ;  /* 0x0001800000087ab9 */ /* 0x000fe20000000800 */
[----:B------:R-:W-:Y:S02]  /*53c0*/  IMAD R22, R4, UR9, R3 ;  /* 0x0000000904167c24 */ /* 0x000fe4000f8e0203 */
[----:B------:R-:W-:Y:S02]  /*53d0*/  IMAD R15, R15, UR8, R24 ;  /* 0x000000080f0f7c24 */ /* 0x000fe4000f8e0218 */
[----:B------:R-:W-:-:S02]  /*53e0*/  IMAD.MOV.U32 R3, RZ, RZ, 0x1 ;  /* 0x00000001ff037424 */ /* 0x000fc400078e00ff */
[----:B------:R-:W-:Y:S01]  /*53f0*/  IMAD.MOV.U32 R6, RZ, RZ, R14 ;  /* 0x000000ffff067224 */ /* 0x000fe200078e000e */
[----:B------:R-:W-:Y:S02]  /*5400*/  SEL R21, R15, R22, !P2 ;  /* 0x000000160f157207 */ /* 0x000fe40005000000 */
[----:B------:R-:W-:-:S07]  /*5410*/  SEL R22, R22, R15, !P2 ;  /* 0x0000000f16167207 */ /* 0x000fce0005000000 */
.L_x_84:
[----:B------:R-:W-:Y:S05]  /*5420*/  BSYNC B1 ;  /* 0x0000000000017941 */ /* 0x000fea0003800000 */
.L_x_83:
[----:B------:R-:W-:-:S13]  /*5430*/  LOP3.LUT P0, RZ, R3, 0xff, RZ, 0xc0, !PT ;  /* 0x000000ff03ff7812 */ /* 0x000fda000780c0ff */
[----:B------:R-:W-:Y:S05]  /*5440*/  @P0 BRA `(.L_x_87) ;  /* 0xfffffff4000c0947 */ /* 0x000fea000383ffff */
[----:B------:R-:W-:Y:S05]  /*5450*/  BSYNC B0 ;  /* 0x0000000000007941 */ /* 0x000fea0003800000 */
.L_x_76:
[----:B------:R-:W-:-:S03]  /*5460*/  UMOV UR8, 0xffffffff ;  /* 0xffffffff00087882 */ /* 0x000fc60000000000 */
[----:B------:R-:W-:Y:S05]  /*5470*/  BRA.DIV UR8, `(.L_x_88) ;  /* 0x0000000208f07947 */ /* 0x000fea000b800000 */
[----:B------:R-:W-:-:S13]  /*5480*/  ELECT P6, URZ, PT ;  /* 0x00000000003f782f */ /* 0x000fda00038c0000 */
.L_x_101:
[----:B------:R-:W-:Y:S04]  /*5490*/  BSSY B0, `(.L_x_89) ;  /* 0x0000022000007945 */ /* 0x000fe80003800000 */
[----:B------:R-:W-:Y:S05]  /*54a0*/  @!P6 BRA `(.L_x_90) ;  /* 0x000000000080e947 */ /* 0x000fea0003800000 */
[----:B------:R-:W-:-:S04]  /*54b0*/  LOP3.LUT R19, R19, 0x2, RZ, 0xfc, !PT ;  /* 0x0000000213137812 */ /* 0x000fc800078efcff */
[----:B------:R-:W-:-:S13]  /*54c0*/  ISETP.NE.AND P0, PT, R19, 0x3, PT ;  /* 0x000000031300780c */ /* 0x000fda0003f05270 */
[----:B------:R-:W-:Y:S05]  /*54d0*/  @!P0 BRA `(.L_x_91) ;  /* 0x0000000000048947 */ /* 0x000fea0003800000 */
[----:B------:R-:W-:Y:S01]  /*54e0*/  BPT.TRAP 0x1 ;  /* 0x000000040000795c */ /* 0x000fe20000300000 */
.L_x_91:
[----:B------:R-:W0:Y:S01]  /*54f0*/  S2R R3, SR_CgaCtaId ;  /* 0x0000000000037919 */ /* 0x000e220000008800 */
[----:B------:R-:W-:-:S04]  /*5500*/  MOV R2, 0x400 ;  /* 0x0000040000027802 */ /* 0x000fc80000000f00 */
[----:B0-----:R-:W-:Y:S02]  /*5510*/  LEA R3, R3, R2, 0x18 ;  /* 0x0000000203037211 */ /* 0x001fe400078ec0ff */
[----:B------:R-:W-:-:S03]  /*5520*/  SHF.L.U32 R2, R0, 0x1f, RZ ;  /* 0x0000001f00027819 */ /* 0x000fc600000006ff */
[----:B------:R-:W-:-:S04]  /*5530*/  VIADD R3, R3, 0x18 ;  /* 0x0000001803037836 */ /* 0x000fc80000000000 */
[C---:B------:R-:W-:Y:S02]  /*5540*/  IMAD R7, R8.reuse, 0x8, R3 ;  /* 0x0000000808077824 */ /* 0x040fe400078e0203 */
[----:B------:R-:W-:Y:S02]  /*5550*/  VIADD R8, R8, 0x1 ;  /* 0x0000000108087836 */ /* 0x000fe40000000000 */
[----:B------:R-:W0:Y:S03]  /*5560*/  SYNCS.PHASECHK.TRANS64.TRYWAIT P0, [R7+URZ], R2 ;  /* 0x00000002070075a7 */ /* 0x000e26000800017f */
[----:B------:R-:W-:-:S04]  /*5570*/  ISETP.NE.AND P1, PT, R8, 0x3, PT ;  /* 0x000000030800780c */ /* 0x000fc80003f25270 */
[----:B------:R-:W-:Y:S02]  /*5580*/  SEL R5, RZ, 0x1, P1 ;  /* 0x00000001ff057807 */ /* 0x000fe40000800000 */
[----:B------:R-:W-:Y:S02]  /*5590*/  SEL R8, R8, RZ, P1 ;  /* 0x000000ff08087207 */ /* 0x000fe40000800000 */
[----:B------:R-:W-:-:S03]  /*55a0*/  LOP3.LUT R5, R0, R5, RZ, 0x3c, !PT ;  /* 0x0000000500057212 */ /* 0x000fc600078e3cff */
[----:B------:R-:W-:Y:S01]  /*55b0*/  IMAD R9, R8, 0x8, R3 ;  /* 0x0000000808097824 */ /* 0x000fe200078e0203 */
[----:B------:R-:W-:Y:S01]  /*55c0*/  SHF.L.U32 R4, R5, 0x1f, RZ ;  /* 0x0000001f05047819 */ /* 0x000fe200000006ff */
[----:B0-----:R-:W-:Y:S06]  /*55d0*/  @!P0 BRA `(.L_x_92) ;  /* 0x0000000000b88947 */ /* 0x001fec0003800000 */
.L_x_102:
[----:B------:R-:W1:Y:S01]  /*55e0*/  SYNCS.PHASECHK.TRANS64.TRYWAIT P0, [R9+URZ], R4 ;  /* 0x00000004090075a7 */ /* 0x000e62000800017f */
[----:B------:R-:W-:-:S05]  /*55f0*/  VIADD R0, R8, 0x1 ;  /* 0x0000000108007836 */ /* 0x000fca0000000000 */
[----:B------:R-:W-:-:S04]  /*5600*/  ISETP.NE.AND P1, PT, R0, 0x3, PT ;  /* 0x000000030000780c */ /* 0x000fc80003f25270 */
[----:B0-----:R-:W-:Y:S02]  /*5610*/  SEL R2, RZ, 0x1, P1 ;  /* 0x00000001ff027807 */ /* 0x001fe40000800000 */
[----:B------:R-:W-:Y:S02]  /*5620*/  SEL R0, R0, RZ, P1 ;  /* 0x000000ff00007207 */ /* 0x000fe40000800000 */
[----:B------:R-:W-:Y:S01]  /*5630*/  LOP3.LUT R2, R5, R2, RZ, 0x3c, !PT ;  /* 0x0000000205027212 */ /* 0x000fe200078e3cff */
[----:B-1----:R-:W-:Y:S06]  /*5640*/  @!P0 BRA `(.L_x_93) ;  /* 0x0000000000b08947 */ /* 0x002fec0003800000 */
.L_x_103:
[----:B------:R-:W-:Y:S01]  /*5650*/  IMAD R3, R0, 0x8, R3 ;  /* 0x0000000800037824 */ /* 0x000fe200078e0203 */
[----:B------:R-:W-:-:S07]  /*5660*/  SHF.L.U32 R0, R2, 0x1f, RZ ;  /* 0x0000001f02007819 */ /* 0x000fce00000006ff */
.L_x_94:
[----:B-1----:R1:W2:Y:S02]  /*5670*/  SYNCS.PHASECHK.TRANS64.TRYWAIT P0, [R3+URZ], R0 ;  /* 0x00000000030075a7 */ /* 0x0022a4000800017f */
[----:B--2---:R-:W-:Y:S05]  /*5680*/  @!P0 NANOSLEEP.SYNCS 0x989680 ;  /* 0x009896800000895d */ /* 0x004fea0003900000 */
[----:B------:R-:W2:Y:S02]  /*5690*/  @!P0 SYNCS.PHASECHK.TRANS64 P0, [R3+URZ], R0 ;  /* 0x00000000030085a7 */ /* 0x000ea4000800007f */
[----:B--2---:R-:W-:Y:S05]  /*56a0*/  @!P0 BRA `(.L_x_94) ;  /* 0xfffffffc00f08947 */ /* 0x004fea000383ffff */
.L_x_90:
[----:B------:R-:W-:Y:S05]  /*56b0*/  BSYNC B0 ;  /* 0x0000000000007941 */ /* 0x000fea0003800000 */
.L_x_89:
[----:B------:R-:W-:Y:S05]  /*56c0*/  EXIT ;  /* 0x000000000000794d */ /* 0x000fea0003800000 */
.L_x_21:
[----:B---3--:R3:W4:Y:S02]  /*56d0*/  SYNCS.PHASECHK.TRANS64.TRYWAIT P1, [R3+URZ], R0 ;  /* 0x00000000030075a7 */ /* 0x008724000802017f */
[----:B----4-:R-:W-:Y:S05]  /*56e0*/  @!P1 NANOSLEEP.SYNCS 0x989680 ;  /* 0x009896800000995d */ /* 0x010fea0003900000 */
[----:B------:R-:W4:Y:S02]  /*56f0*/  @!P1 SYNCS.PHASECHK.TRANS64 P1, [R3+URZ], R0 ;  /* 0x00000000030095a7 */ /* 0x000f24000802007f */
[----:B----4-:R-:W-:Y:S05]  /*5700*/  @!P1 BRA `(.L_x_21) ;  /* 0xfffffffc00f09947 */ /* 0x010fea000383ffff */
[----:B------:R-:W-:Y:S05]  /*5710*/  BRA `(.L_x_20) ;  /* 0xffffffbc00847947 */ /* 0x000fea000383ffff */
.L_x_26:
[----:B-1----:R1:W2:Y:S02]  /*5720*/  SYNCS.PHASECHK.TRANS64.TRYWAIT P1, [R5+URZ], R4 ;  /* 0x00000004050075a7 */ /* 0x0022a4000802017f */
[----:B--2---:R-:W-:Y:S05]  /*5730*/  @!P1 NANOSLEEP.SYNCS 0x989680 ;  /* 0x009896800000995d */ /* 0x004fea0003900000 */
[----:B------:R-:W2:Y:S02]  /*5740*/  @!P1 SYNCS.PHASECHK.TRANS64 P1, [R5+URZ], R4 ;  /* 0x00000004050095a7 */ /* 0x000ea4000802007f */
[----:B--2---:R-:W-:Y:S05]  /*5750*/  @!P1 BRA `(.L_x_26) ;  /* 0xfffffffc00f09947 */ /* 0x004fea000383ffff */
[----:B------:R-:W-:Y:S05]  /*5760*/  BRA `(.L_x_25) ;  /* 0xffffffc400a47947 */ /* 0x000fea000383ffff */
.L_x_77:
[----:B------:R-:W-:Y:S01]  /*5770*/  BSSY B1, `(.L_x_95) ;  /* 0x0000006000017945 */ /* 0x000fe20003800000 */
[----:B------:R-:W-:-:S07]  /*5780*/  IMAD.MOV.U32 R15, RZ, RZ, -0x1 ;  /* 0xffffffffff0f7424 */ /* 0x000fce00078e00ff */
[----:B------:R-:W-:Y:S05]  /*5790*/  WARPSYNC.COLLECTIVE R15, `(.L_x_96) ;  /* 0x000000000f0c7348 */ /* 0x000fea0003c00000 */
[----:B------:R-:W-:Y:S02]  /*57a0*/  ELECT P6, UR62, PT ;  /* 0x00000000003e782f */ /* 0x000fe400038c0000 */
[----:B------:R-:W-:Y:S01]  /*57b0*/  MOV R14, UR62 ;  /* 0x0000003e000e7c02 */ /* 0x000fe20008000f00 */
[----:B------:R-:W-:Y:S10]  /*57c0*/  ENDCOLLECTIVE ;  /* 0x000000000000791b */ /* 0x000ff40003800000 */
.L_x_96:
[----:B------:R-:W-:Y:S05]  /*57d0*/  BSYNC B1 ;  /* 0x0000000000017941 */ /* 0x000fea0003800000 */
.L_x_95:
[----:B------:R-:W-:Y:S05]  /*57e0*/  BRA `(.L_x_97) ;  /* 0xfffffff000307947 */ /* 0x000fea000383ffff */
.L_x_80:
[----:B0-----:R0:W1:Y:S02]  /*57f0*/  SYNCS.PHASECHK.TRANS64.TRYWAIT P0, [R24+URZ+0x18], R5 ;  /* 0x00001805180075a7 */ /* 0x001064000800017f */
[----:B-1----:R-:W-:Y:S05]  /*5800*/  @!P0 NANOSLEEP.SYNCS 0x989680 ;  /* 0x009896800000895d */ /* 0x002fea0003900000 */
[----:B------:R-:W1:Y:S02]  /*5810*/  @!P0 SYNCS.PHASECHK.TRANS64 P0, [R24+URZ+0x18], R5 ;  /* 0x00001805180085a7 */ /* 0x000e64000800007f */
[----:B-1----:R-:W-:Y:S05]  /*5820*/  @!P0 BRA `(.L_x_80) ;  /* 0xfffffffc00f08947 */ /* 0x002fea000383ffff */
[----:B------:R-:W-:Y:S05]  /*5830*/  BRA `(.L_x_98) ;  /* 0xfffffff000687947 */ /* 0x000fea000383ffff */
.L_x_88:
[----:B------:R-:W-:Y:S01]  /*5840*/  BSSY B0, `(.L_x_99) ;  /* 0x0000006000007945 */ /* 0x000fe20003800000 */
[----:B------:R-:W-:-:S07]  /*5850*/  IMAD.MOV.U32 R15, RZ, RZ, -0x1 ;  /* 0xffffffffff0f7424 */ /* 0x000fce00078e00ff */
[----:B------:R-:W-:Y:S05]  /*5860*/  WARPSYNC.COLLECTIVE R15, `(.L_x_100) ;  /* 0x000000000f0c7348 */ /* 0x000fea0003c00000 */
[----:B------:R-:W-:Y:S02]  /*5870*/  ELECT P6, UR62, PT ;  /* 0x00000000003e782f */ /* 0x000fe400038c0000 */
[----:B------:R-:W-:Y:S01]  /*5880*/  MOV R14, UR62 ;  /* 0x0000003e000e7c02 */ /* 0x000fe20008000f00 */
[----:B------:R-:W-:Y:S10]  /*5890*/  ENDCOLLECTIVE ;  /* 0x000000000000791b */ /* 0x000ff40003800000 */
.L_x_100:
[----:B------:R-:W-:Y:S05]  /*58a0*/  BSYNC B0 ;  /* 0x0000000000007941 */ /* 0x000fea0003800000 */
.L_x_99:
[----:B------:R-:W-:Y:S05]  /*58b0*/  BRA `(.L_x_101) ;  /* 0xfffffff800f47947 */ /* 0x000fea000383ffff */
.L_x_92:
[----:B0-----:R0:W1:Y:S02]  /*58c0*/  SYNCS.PHASECHK.TRANS64.TRYWAIT P0, [R7+URZ], R2 ;  /* 0x00000002070075a7 */ /* 0x001064000800017f */
[----:B-1----:R-:W-:Y:S05]  /*58d0*/  @!P0 NANOSLEEP.SYNCS 0x989680 ;  /* 0x009896800000895d */ /* 0x002fea0003900000 */
[----:B------:R-:W1:Y:S02]  /*58e0*/  @!P0 SYNCS.PHASECHK.TRANS64 P0, [R7+URZ], R2 ;  /* 0x00000002070085a7 */ /* 0x000e64000800007f */
[----:B-1----:R-:W-:Y:S05]  /*58f0*/  @!P0 BRA `(.L_x_92) ;  /* 0xfffffffc00f08947 */ /* 0x002fea000383ffff */
[----:B------:R-:W-:Y:S05]  /*5900*/  BRA `(.L_x_102) ;  /* 0xfffffffc00347947 */ /* 0x000fea000383ffff */
.L_x_93:
[----:B0-----:R0:W1:Y:S02]  /*5910*/  SYNCS.PHASECHK.TRANS64.TRYWAIT P0, [R9+URZ], R4 ;  /* 0x00000004090075a7 */ /* 0x001064000800017f */
[----:B-1----:R-:W-:Y:S05]  /*5920*/  @!P0 NANOSLEEP.SYNCS 0x989680 ;  /* 0x009896800000895d */ /* 0x002fea0003900000 */
[----:B------:R-:W1:Y:S02]  /*5930*/  @!P0 SYNCS.PHASECHK.TRANS64 P0, [R9+URZ], R4 ;  /* 0x00000004090085a7 */ /* 0x000e64000800007f */
[----:B-1----:R-:W-:Y:S05]  /*5940*/  @!P0 BRA `(.L_x_93) ;  /* 0xfffffffc00f08947 */ /* 0x002fea000383ffff */
[----:B------:R-:W-:Y:S05]  /*5950*/  BRA `(.L_x_103) ;  /* 0xfffffffc003c7947 */ /* 0x000fea000383ffff */
.L_x_104:
[----:B------:R-:W-:-:S00]  /*5960*/  BRA `(.L_x_104) ;  /* 0xfffffffc00fc7947 */ /* 0x000fc0000383ffff */
[----:B------:R-:W-:-:S00]  /*5970*/  NOP ;  /* 0x0000000000007918 */ /* 0x000fc00000000000 */
        /* <DEDUP_REMOVED lines=8> */
.L_x_105:


//--------------------- .nv.global.init           --------------------------
	.section	.nv.global.init,"aw",@progbits
.nv.global.init:
	.type		$str$22,@object
	.size		$str$22,($str$23 - $str$22)
$str$22:
        /*0000*/ 	.byte	0x6b, 0x5f, 0x74, 0x69, 0x6c, 0x65, 0x5f, 0x63, 0x6f, 0x75, 0x6e, 0x74, 0x20, 0x3e, 0x3d, 0x20
        /*0010*/ 	.byte	0x31, 0x00
	.type		$str$23,@object
	.size		$str$23,(__unnamed_1 - $str$23)
$str$23:
        /*0012*/ 	.byte	0x2f, 0x74, 0x6d, 0x70, 0x2f, 0x63, 0x75, 0x74, 0x6c, 0x61, 0x73, 0x73, 0x5f, 0x73, 0x77, 0x65
        /*0022*/ 	.byte	0x65, 0x70, 0x5f, 0x73, 0x72, 0x63, 0x2f, 0x69, 0x6e, 0x63, 0x6c, 0x75, 0x64, 0x65, 0x2f, 0x63
        /*0032*/ 	.byte	0x75, 0x74, 0x6c, 0x61, 0x73, 0x73, 0x2f, 0x67, 0x65, 0x6d, 0x6d, 0x2f, 0x63, 0x6f, 0x6c, 0x6c
        /*0042*/ 	.byte	0x65, 0x63, 0x74, 0x69, 0x76, 0x65, 0x2f, 0x73, 0x6d, 0x39, 0x30, 0x5f, 0x6d, 0x6d, 0x61, 0x5f
        /*0052*/ 	.byte	0x74, 0x6d, 0x61, 0x5f, 0x67, 0x6d, 0x6d, 0x61, 0x5f, 0x73, 0x73, 0x5f, 0x77, 0x61, 0x72, 0x70
        /*0062*/ 	.byte	0x73, 0x70, 0x65, 0x63, 0x69, 0x61, 0x6c, 0x69, 0x7a, 0x65, 0x64, 0x2e, 0x68, 0x70, 0x70, 0x00
	.type		__unnamed_1,@object
	.size		__unnamed_1,(.L_0 - __unnamed_1)
__unnamed_1:
        /*0072*/ 	.byte	0x76, 0x6f, 0x69, 0x64, 0x20, 0x63, 0x75, 0x74, 0x6c, 0x61, 0x73, 0x73, 0x3a, 0x3a, 0x67, 0x65
        /* <DEDUP_REMOVED lines=172> */
        /*0b42*/ 	.byte	0x3a, 0x69, 0x64, 0x65, 0x6e, 0x74, 0x69, 0x74, 0x79, 0x5d, 0x00
.L_0:


//--------------------- .nv.shared._ZN7cutlass13device_kernelINS_4gemm6kernel13GemmUniversalIN4cute5tupleIJiiiiEEENS1_10collective13CollectiveMmaINS1_34MainloopSm90TmaGmmaWarpSpecializedILi3ENS5_IJNS4_1CILi2EEENSA_ILi1EEESC_EEENS1_35KernelTmaWarpSpecializedCooperativeEEENS5_IJNSA_ILi256EEENSA_ILi16EEESG_EEEaNS5_IJlSC_lEEEaSJ_NS4_8TiledMMAINS4_8MMA_AtomIJNS4_4SM904GMMA26MMA_64x16x32_S32S8S8_SS_TNEEEENS4_6LayoutISD_NS5_IJSC_NSA_ILi0EEESR_EEEEENS5_IJNS4_10UnderscoreESU_SU_EEEEENS4_13SM90_TMA_LOADENS4_14ComposedLayoutINS4_7SwizzleILi3ELi4ELi3EEENS4_18smem_ptr_flag_bitsILi8EEENSQ_INS5_IJNSA_ILi8EEENSA_ILi128EEEEEENS5_IJS14_SC_EEEEEEEvNS4_8identityENS4_23SM90_TMA_LOAD_MULTICASTES18_vS19_EENS_8epilogue10collective6detail29Sm90TmaWarpSpecializedAdapterINS1D_15DefaultEpilogueIaSJ_SJ_NS1C_6thread17LinearCombinationIaLi1EiiLNS1H_9ScaleType4KindE0ELNS_15FloatRoundStyleE2EaEENS1_15EpilogueDefaultEEEEEvvEEEEvNT_6ParamsE --------------------------
	.section	.nv.shared._ZN7cutlass13device_kernelINS_4gemm6kernel13GemmUniversalIN4cute5tupleIJiiiiEEENS1_10collective13CollectiveMmaINS1_34MainloopSm90TmaGmmaWarpSpecializedILi3ENS5_IJNS4_1CILi2EEENSA_ILi1EEESC_EEENS1_35KernelTmaWarpSpecializedCooperativeEEENS5_IJNSA_ILi256EEENSA_ILi16EEESG_EEEaNS5_IJlSC_lEEEaSJ_NS4_8TiledMMAINS4_8MMA_AtomIJNS4_4SM904GMMA26MMA_64x16x32_S32S8S8_SS_TNEEEENS4_6LayoutISD_NS5_IJSC_NSA_ILi0EEESR_EEEEENS5_IJNS4_10UnderscoreESU_SU_EEEEENS4_13SM90_TMA_LOADENS4_14ComposedLayoutINS4_7SwizzleILi3ELi4ELi3EEENS4_18smem_ptr_flag_bitsILi8EEENSQ_INS5_IJNSA_ILi8EEENSA_ILi128EEEEEENS5_IJS14_SC_EEEEEEEvNS4_8identityENS4_23SM90_TMA_LOAD_MULTICASTES18_vS19_EENS_8epilogue10collective6detail29Sm90TmaWarpSpecializedAdapterINS1D_15DefaultEpilogueIaSJ_SJ_NS1C_6thread17LinearCombinationIaLi1EiiLNS1H_9ScaleType4KindE0ELNS_15FloatRoundStyleE2EaEENS1_15EpilogueDefaultEEEEEvvEEEEvNT_6ParamsE,"aw",@nobits
	.sectionflags	@""
	.align	16
	.zero		1024


//--------------------- .nv.shared.reserved.0     --------------------------
	.section	.nv.shared.reserved.0,"aw",@nobits
	.weak		__nv_reservedSMEM_offset_0_alias
	.size		__nv_reservedSMEM_offset_0_alias, 0, 0
	.other		__nv_reservedSMEM_offset_0_alias,@"STO_CUDA_RESERVED_SHARED STV_DEFAULT"
__nv_reservedSMEM_offset_0_alias:
	.zero		0


//--------------------- .nv.global                --------------------------
	.section	.nv.global,"aw",@nobits
.nv.global:
	.type		_ZN39_INTERNAL_8209418d_4_k_cu_e66e3acb_54774cute1_E,@object
	.size		_ZN39_INTERNAL_8209418d_4_k_cu_e66e3acb_54774cute1_E,(_ZN39_INTERNAL_8209418d_4_k_cu_e66e3acb_54774cuda3std3__45__cpo6cbeginE - _ZN39_INTERNAL_8209418d_4_k_cu_e66e3acb_54774cute1_E)
_ZN39_INTERNAL_8209418d_4_k_cu_e66e3acb_54774cute1_E:
	.zero		1
	.type		_ZN39_INTERNAL_8209418d_4_k_cu_e66e3acb_54774cuda3std3__45__cpo6cbeginE,@object
	.size		_ZN39_INTERNAL_8209418d_4_k_cu_e66e3acb_54774cuda3std3__45__cpo6cbeginE,(_ZN39_INTERNAL_8209418d_4_k_cu_e66e3acb_54774cuda3std3__48in_placeE - _ZN39_INTERNAL_8209418d_4_k_cu_e66e3acb_54774cuda3std3__45__cpo6cbeginE)
_ZN39_INTERNAL_8209418d_4_k_cu_e66e3acb_54774cuda3std3__45__cpo6cbeginE:
	.zero		1
	.type		_ZN39_INTERNAL_8209418d_4_k_cu_e66e3acb_54774cuda3std3__48in_placeE,@object
	.size		_ZN39_INTERNAL_8209418d_4_k_cu_e66e3acb_54774cuda3std3__48in_placeE,(_ZN39_INTERNAL_8209418d_4_k_cu_e66e3acb_54774cuda3std6ranges3__45__cpo9iter_moveE - _ZN39_INTERNAL_8209418d_4_k_cu_e66e3acb_54774cuda3std3__48in_placeE)
_ZN39_INTERNAL_8209418d_4_k_cu_e66e3acb_54774cuda3std3__48in_placeE:
	.zero		1
	.type		_ZN39_INTERNAL_8209418d_4_k_cu_e66e3acb_54774cuda3std6ranges3__45__cpo9iter_moveE,@object
	.size		_ZN39_INTERNAL_8209418d_4_k_cu_e66e3acb_54774cuda3std6ranges3__45__cpo9iter_moveE,(_ZN39_INTERNAL_8209418d_4_k_cu_e66e3acb_54774cuda3std3__45__cpo5beginE - _ZN39_INTERNAL_8209418d_4_k_cu_e66e3acb_54774cuda3std6ranges3__45__cpo9iter_moveE)
_ZN39_INTERNAL_8209418d_4_k_cu_e66e3acb_54774cuda3std6ranges3__45__cpo9iter_moveE:
	.zero		1
	.type		_ZN39_INTERNAL_8209418d_4_k_cu_e66e3acb_54774cuda3std3__45__cpo5beginE,@object
	.size		_ZN39_INTERNAL_8209418d_4_k_cu_e66e3acb_54774cuda3std3__45__cpo5beginE,(_ZN39_INTERNAL_8209418d_4_k_cu_e66e3acb_54774cuda3std3__441_GLOBAL__N__8209418d_4_k_cu_e66e3acb_54776ignoreE - _ZN39_INTERNAL_8209418d_4_k_cu_e66e3acb_54774cuda3std3__45__cpo5beginE)
_ZN39_INTERNAL_8209418d_4_k_cu_e66e3acb_54774cuda3std3__45__cpo5beginE:
	.zero		1
	.type		_ZN39_INTERNAL_8209418d_4_k_cu_e66e3acb_54774cuda3std3__441_GLOBAL__N__8209418d_4_k_cu_e66e3acb_54776ignoreE,@object
	.size		_ZN39_INTERNAL_8209418d_4_k_cu_e66e3acb_54774cuda3std3__441_GLOBAL__N__8209418d_4_k_cu_e66e3acb_54776ignoreE,(_ZN39_INTERNAL_8209418d_4_k_cu_e66e3acb_54774cute7productE - _ZN39_INTERNAL_8209418d_4_k_cu_e66e3acb_54774cuda3std3__441_GLOBAL__N__8209418d_4_k_cu_e66e3acb_54776ignoreE)
_ZN39_INTERNAL_8209418d_4_k_cu_e66e3acb_54774cuda3std3__441_GLOBAL__N__8209418d_4_k_cu_e66e3acb_54776ignoreE:
	.zero		1
	.type		_ZN39_INTERNAL_8209418d_4_k_cu_e66e3acb_54774cute7productE,@object
	.size		_ZN39_INTERNAL_8209418d_4_k_cu_e66e3acb_54774cute7productE,(_ZN39_INTERNAL_8209418d_4_k_cu_e66e3acb_54774cuda3std3__45__cpo3endE - _ZN39_INTERNAL_8209418d_4_k_cu_e66e3acb_54774cute7productE)
_ZN39_INTERNAL_8209418d_4_k_cu_e66e3acb_54774cute7productE:
	.zero		1
	.type		_ZN39_INTERNAL_8209418d_4_k_cu_e66e3acb_54774cuda3std3__45__cpo3endE,@object
	.size		_ZN39_INTERNAL_8209418d_4_k_cu_e66e3acb_54774cuda3std3__45__cpo3endE,(_ZN39_INTERNAL_8209418d_4_k_cu_e66e3acb_54774cuda3std3__419piecewise_constructE - _ZN39_INTERNAL_8209418d_4_k_cu_e66e3acb_54774cuda3std3__45__cpo3endE)
_ZN39_INTERNAL_8209418d_4_k_cu_e66e3acb_54774cuda3std3__45__cpo3endE:
	.zero		1
	.type		_ZN39_INTERNAL_8209418d_4_k_cu_e66e3acb_54774cuda3std3__419piecewise_constructE,@object
	.size		_ZN39_INTERNAL_8209418d_4_k_cu_e66e3acb_54774cuda3std3__419piecewise_constructE,(_ZN39_INTERNAL_8209418d_4_k_cu_e66e3acb_54774cuda3std3__45__cpo4cendE - _ZN39_INTERNAL_8209418d_4_k_cu_e66e3acb_54774cuda3std3__419piecewise_constructE)
_ZN39_INTERNAL_8209418d_4_k_cu_e66e3acb_54774cuda3std3__419piecewise_constructE:
	.zero		1
	.type		_ZN39_INTERNAL_8209418d_4_k_cu_e66e3acb_54774cuda3std3__45__cpo4cendE,@object
	.size		_ZN39_INTERNAL_8209418d_4_k_cu_e66e3acb_54774cuda3std3__45__cpo4cendE,(_ZN39_INTERNAL_8209418d_4_k_cu_e66e3acb_54774cuda3std6ranges3__45__cpo4swapE - _ZN39_INTERNAL_8209418d_4_k_cu_e66e3acb_54774cuda3std3__45__cpo4cendE)
_ZN39_INTERNAL_8209418d_4_k_cu_e66e3acb_54774cuda3std3__45__cpo4cendE:
	.zero		1
	.type		_ZN39_INTERNAL_8209418d_4_k_cu_e66e3acb_54774cuda3std6ranges3__45__cpo4swapE,@object
	.size		_ZN39_INTERNAL_8209418d_4_k_cu_e66e3acb_54774cuda3std6ranges3__45__cpo4swapE,(.L_8 - _ZN39_INTERNAL_8209418d_4_k_cu_e66e3acb_54774cuda3std6ranges3__45__cpo4swapE)
_ZN39_INTERNAL_8209418d_4_k_cu_e66e3acb_54774cuda3std6ranges3__45__cpo4swapE:
	.zero		1
.L_8:


//--------------------- .nv.constant0._ZN7cutlass13device_kernelINS_4gemm6kernel13GemmUniversalIN4cute5tupleIJiiiiEEENS1_10collective13CollectiveMmaINS1_34MainloopSm90TmaGmmaWarpSpecializedILi3ENS5_IJNS4_1CILi2EEENSA_ILi1EEESC_EEENS1_35KernelTmaWarpSpecializedCooperativeEEENS5_IJNSA_ILi256EEENSA_ILi16EEESG_EEEaNS5_IJlSC_lEEEaSJ_NS4_8TiledMMAINS4_8MMA_AtomIJNS4_4SM904GMMA26MMA_64x16x32_S32S8S8_SS_TNEEEENS4_6LayoutISD_NS5_IJSC_NSA_ILi0EEESR_EEEEENS5_IJNS4_10UnderscoreESU_SU_EEEEENS4_13SM90_TMA_LOADENS4_14ComposedLayoutINS4_7SwizzleILi3ELi4ELi3EEENS4_18smem_ptr_flag_bitsILi8EEENSQ_INS5_IJNSA_ILi8EEENSA_ILi128EEEEEENS5_IJS14_SC_EEEEEEEvNS4_8identityENS4_23SM90_TMA_LOAD_MULTICASTES18_vS19_EENS_8epilogue10collective6detail29Sm90TmaWarpSpecializedAdapterINS1D_15DefaultEpilogueIaSJ_SJ_NS1C_6thread17LinearCombinationIaLi1EiiLNS1H_9ScaleType4KindE0ELNS_15FloatRoundStyleE2EaEENS1_15EpilogueDefaultEEEEEvvEEEEvNT_6ParamsE --------------------------
	.section	.nv.constant0._ZN7cutlass13device_kernelINS_4gemm6kernel13GemmUniversalIN4cute5tupleIJiiiiEEENS1_10collective13CollectiveMmaINS1_34MainloopSm90TmaGmmaWarpSpecializedILi3ENS5_IJNS4_1CILi2EEENSA_ILi1EEESC_EEENS1_35KernelTmaWarpSpecializedCooperativeEEENS5_IJNSA_ILi256EEENSA_ILi16EEESG_EEEaNS5_IJlSC_lEEEaSJ_NS4_8TiledMMAINS4_8MMA_AtomIJNS4_4SM904GMMA26MMA_64x16x32_S32S8S8_SS_TNEEEENS4_6LayoutISD_NS5_IJSC_NSA_ILi0EEESR_EEEEENS5_IJNS4_10UnderscoreESU_SU_EEEEENS4_13SM90_TMA_LOADENS4_14ComposedLayoutINS4_7SwizzleILi3ELi4ELi3EEENS4_18smem_ptr_flag_bitsILi8EEENSQ_INS5_IJNSA_ILi8EEENSA_ILi128EEEEEENS5_IJS14_SC_EEEEEEEvNS4_8identityENS4_23SM90_TMA_LOAD_MULTICASTES18_vS19_EENS_8epilogue10collective6detail29Sm90TmaWarpSpecializedAdapterINS1D_15DefaultEpilogueIaSJ_SJ_NS1C_6thread17LinearCombinationIaLi1EiiLNS1H_9ScaleType4KindE0ELNS_15FloatRoundStyleE2EaEENS1_15EpilogueDefaultEEEEEvvEEEEvNT_6ParamsE,"a",@progbits
	.sectionflags	@""
	.align	4
.nv.constant0._ZN7cutlass13device_kernelINS_4gemm6kernel13GemmUniversalIN4cute5tupleIJiiiiEEENS1_10collective13CollectiveMmaINS1_34MainloopSm90TmaGmmaWarpSpecializedILi3ENS5_IJNS4_1CILi2EEENSA_ILi1EEESC_EEENS1_35KernelTmaWarpSpecializedCooperativeEEENS5_IJNSA_ILi256EEENSA_ILi16EEESG_EEEaNS5_IJlSC_lEEEaSJ_NS4_8TiledMMAINS4_8MMA_AtomIJNS4_4SM904GMMA26MMA_64x16x32_S32S8S8_SS_TNEEEENS4_6LayoutISD_NS5_IJSC_NSA_ILi0EEESR_EEEEENS5_IJNS4_10UnderscoreESU_SU_EEEEENS4_13SM90_TMA_LOADENS4_14ComposedLayoutINS4_7SwizzleILi3ELi4ELi3EEENS4_18smem_ptr_flag_bitsILi8EEENSQ_INS5_IJNSA_ILi8EEENSA_ILi128EEEEEENS5_IJS14_SC_EEEEEEEvNS4_8identityENS4_23SM90_TMA_LOAD_MULTICASTES18_vS19_EENS_8epilogue10collective6detail29Sm90TmaWarpSpecializedAdapterINS1D_15DefaultEpilogueIaSJ_SJ_NS1C_6thread17LinearCombinationIaLi1EiiLNS1H_9ScaleType4KindE0ELNS_15FloatRoundStyleE2EaEENS1_15EpilogueDefaultEEEEEvvEEEEvNT_6ParamsE:
	.zero		1664


//--------------------- SYMBOLS --------------------------

	.type		.nv.reservedSmem.offset0,@object
	.size		.nv.reservedSmem.offset0,0x4
	.type		__assertfail,@function
